//
// Generated by NVIDIA NVVM Compiler
//
// Compiler Build ID: CL-36424714
// Cuda compilation tools, release 13.0, V13.0.88
// Based on NVVM 20.0.0
//

.version 9.0
.target sm_100
.address_size 64

	// .globl	_Z11conv_kernelPKfPfiiiiiiiii
.extern .func  (.param .b64 func_retval0) malloc
(
	.param .b64 malloc_param_0
)
;
.const .align 4 .b8 cm[36];
.extern .shared .align 16 .b8 sm[];

.visible .entry _Z11conv_kernelPKfPfiiiiiiiii(
	.param .u64 .ptr .align 1 _Z11conv_kernelPKfPfiiiiiiiii_param_0,
	.param .u64 .ptr .align 1 _Z11conv_kernelPKfPfiiiiiiiii_param_1,
	.param .u32 _Z11conv_kernelPKfPfiiiiiiiii_param_2,
	.param .u32 _Z11conv_kernelPKfPfiiiiiiiii_param_3,
	.param .u32 _Z11conv_kernelPKfPfiiiiiiiii_param_4,
	.param .u32 _Z11conv_kernelPKfPfiiiiiiiii_param_5,
	.param .u32 _Z11conv_kernelPKfPfiiiiiiiii_param_6,
	.param .u32 _Z11conv_kernelPKfPfiiiiiiiii_param_7,
	.param .u32 _Z11conv_kernelPKfPfiiiiiiiii_param_8,
	.param .u32 _Z11conv_kernelPKfPfiiiiiiiii_param_9,
	.param .u32 _Z11conv_kernelPKfPfiiiiiiiii_param_10
)
{
	.reg .pred 	%p<199>;
	.reg .b32 	%r<589>;
	.reg .b32 	%f<791>;
	.reg .b64 	%rd<250>;

	ld.param.u64 	%rd39, [_Z11conv_kernelPKfPfiiiiiiiii_param_0];
	ld.param.u64 	%rd40, [_Z11conv_kernelPKfPfiiiiiiiii_param_1];
	ld.param.u32 	%r246, [_Z11conv_kernelPKfPfiiiiiiiii_param_2];
	ld.param.u32 	%r247, [_Z11conv_kernelPKfPfiiiiiiiii_param_5];
	ld.param.u32 	%r248, [_Z11conv_kernelPKfPfiiiiiiiii_param_7];
	ld.param.u32 	%r249, [_Z11conv_kernelPKfPfiiiiiiiii_param_9];
	ld.param.u32 	%r250, [_Z11conv_kernelPKfPfiiiiiiiii_param_10];
	cvta.to.global.u64 	%rd1, %rd40;
	cvta.to.global.u64 	%rd2, %rd39;
	mov.u32 	%r1, %tid.x;
	mov.u32 	%r2, %ctaid.x;
	mov.u32 	%r3, %ntid.x;
	mov.u32 	%r251, %nctaid.x;
	div.s32 	%r252, %r247, %r3;
	sub.s32 	%r4, %r251, %r252;
	add.s32 	%r253, %r2, 1;
	rem.s32 	%r5, %r253, %r252;
	div.s32 	%r254, %r2, %r252;
	mul.lo.s32 	%r255, %r254, %r252;
	sub.s32 	%r256, %r2, %r255;
	mul.lo.s32 	%r6, %r254, %r246;
	mad.lo.s32 	%r7, %r256, %r3, %r1;
	mad.lo.s32 	%r8, %r6, %r247, %r7;
	setp.lt.s32 	%p6, %r250, 1;
	@%p6 bra 	$L__BB0_17;
	setp.eq.s32 	%p7, %r5, 0;
	add.s32 	%r258, %r3, -1;
	setp.ne.s32 	%p8, %r1, %r258;
	setp.eq.s32 	%p9, %r250, 1;
	or.pred  	%p10, %p7, %p9;
	or.pred  	%p1, %p10, %p8;
	add.s32 	%r260, %r250, -1;
	add.s32 	%r9, %r250, -2;
	add.s32 	%r261, %r250, 15;
	and.b32  	%r262, %r261, 15;
	add.s32 	%r10, %r262, -1;
	add.s32 	%r263, %r250, 7;
	and.b32  	%r264, %r263, 7;
	add.s32 	%r11, %r264, -1;
	and.b32  	%r12, %r260, 15;
	and.b32  	%r13, %r260, -16;
	and.b32  	%r14, %r261, 7;
	and.b32  	%r15, %r263, 3;
	mov.b32 	%r511, 0;
$L__BB0_2:
	mad.lo.s32 	%r265, %r511, %r249, %r1;
	mad.lo.s32 	%r266, %r511, %r247, %r8;
	mul.wide.s32 	%rd41, %r266, 4;
	add.s64 	%rd3, %rd2, %rd41;
	ld.global.f32 	%f57, [%rd3];
	shl.b32 	%r267, %r265, 2;
	mov.u32 	%r268, sm;
	add.s32 	%r17, %r268, %r267;
	st.shared.f32 	[%r17], %f57;
	@%p1 bra 	$L__BB0_16;
	setp.lt.u32 	%p11, %r9, 15;
	mov.b32 	%r514, 1;
	@%p11 bra 	$L__BB0_6;
	mov.b32 	%r512, 1;
$L__BB0_5:
	.pragma "nounroll";
	mul.wide.u32 	%rd42, %r512, 4;
	add.s64 	%rd43, %rd3, %rd42;
	ld.global.f32 	%f58, [%rd43];
	shl.b32 	%r271, %r512, 2;
	add.s32 	%r272, %r17, %r271;
	st.shared.f32 	[%r272], %f58;
	ld.global.f32 	%f59, [%rd43+4];
	st.shared.f32 	[%r272+4], %f59;
	ld.global.f32 	%f60, [%rd43+8];
	st.shared.f32 	[%r272+8], %f60;
	ld.global.f32 	%f61, [%rd43+12];
	st.shared.f32 	[%r272+12], %f61;
	ld.global.f32 	%f62, [%rd43+16];
	st.shared.f32 	[%r272+16], %f62;
	ld.global.f32 	%f63, [%rd43+20];
	st.shared.f32 	[%r272+20], %f63;
	ld.global.f32 	%f64, [%rd43+24];
	st.shared.f32 	[%r272+24], %f64;
	ld.global.f32 	%f65, [%rd43+28];
	st.shared.f32 	[%r272+28], %f65;
	ld.global.f32 	%f66, [%rd43+32];
	st.shared.f32 	[%r272+32], %f66;
	ld.global.f32 	%f67, [%rd43+36];
	st.shared.f32 	[%r272+36], %f67;
	ld.global.f32 	%f68, [%rd43+40];
	st.shared.f32 	[%r272+40], %f68;
	ld.global.f32 	%f69, [%rd43+44];
	st.shared.f32 	[%r272+44], %f69;
	ld.global.f32 	%f70, [%rd43+48];
	st.shared.f32 	[%r272+48], %f70;
	ld.global.f32 	%f71, [%rd43+52];
	st.shared.f32 	[%r272+52], %f71;
	ld.global.f32 	%f72, [%rd43+56];
	st.shared.f32 	[%r272+56], %f72;
	ld.global.f32 	%f73, [%rd43+60];
	st.shared.f32 	[%r272+60], %f73;
	add.s32 	%r514, %r512, 16;
	add.s32 	%r273, %r512, 15;
	setp.ne.s32 	%p12, %r273, %r13;
	mov.u32 	%r512, %r514;
	@%p12 bra 	$L__BB0_5;
$L__BB0_6:
	setp.eq.s32 	%p13, %r12, 0;
	@%p13 bra 	$L__BB0_16;
	setp.lt.u32 	%p14, %r10, 7;
	@%p14 bra 	$L__BB0_9;
	mul.wide.s32 	%rd44, %r514, 4;
	add.s64 	%rd45, %rd3, %rd44;
	ld.global.f32 	%f74, [%rd45];
	shl.b32 	%r274, %r514, 2;
	add.s32 	%r275, %r17, %r274;
	st.shared.f32 	[%r275], %f74;
	ld.global.f32 	%f75, [%rd45+4];
	st.shared.f32 	[%r275+4], %f75;
	ld.global.f32 	%f76, [%rd45+8];
	st.shared.f32 	[%r275+8], %f76;
	ld.global.f32 	%f77, [%rd45+12];
	st.shared.f32 	[%r275+12], %f77;
	ld.global.f32 	%f78, [%rd45+16];
	st.shared.f32 	[%r275+16], %f78;
	ld.global.f32 	%f79, [%rd45+20];
	st.shared.f32 	[%r275+20], %f79;
	ld.global.f32 	%f80, [%rd45+24];
	st.shared.f32 	[%r275+24], %f80;
	ld.global.f32 	%f81, [%rd45+28];
	st.shared.f32 	[%r275+28], %f81;
	add.s32 	%r514, %r514, 8;
$L__BB0_9:
	setp.eq.s32 	%p15, %r14, 0;
	@%p15 bra 	$L__BB0_16;
	setp.lt.u32 	%p16, %r11, 3;
	@%p16 bra 	$L__BB0_12;
	mul.wide.s32 	%rd46, %r514, 4;
	add.s64 	%rd47, %rd3, %rd46;
	ld.global.f32 	%f82, [%rd47];
	shl.b32 	%r276, %r514, 2;
	add.s32 	%r277, %r17, %r276;
	st.shared.f32 	[%r277], %f82;
	ld.global.f32 	%f83, [%rd47+4];
	st.shared.f32 	[%r277+4], %f83;
	ld.global.f32 	%f84, [%rd47+8];
	st.shared.f32 	[%r277+8], %f84;
	ld.global.f32 	%f85, [%rd47+12];
	st.shared.f32 	[%r277+12], %f85;
	add.s32 	%r514, %r514, 4;
$L__BB0_12:
	setp.eq.s32 	%p17, %r15, 0;
	@%p17 bra 	$L__BB0_16;
	setp.eq.s32 	%p18, %r15, 1;
	mul.wide.s32 	%rd48, %r514, 4;
	add.s64 	%rd4, %rd3, %rd48;
	ld.global.f32 	%f86, [%rd4];
	shl.b32 	%r278, %r514, 2;
	add.s32 	%r25, %r17, %r278;
	st.shared.f32 	[%r25], %f86;
	@%p18 bra 	$L__BB0_16;
	setp.eq.s32 	%p19, %r15, 2;
	ld.global.f32 	%f87, [%rd4+4];
	st.shared.f32 	[%r25+4], %f87;
	@%p19 bra 	$L__BB0_16;
	ld.global.f32 	%f88, [%rd4+8];
	st.shared.f32 	[%r25+8], %f88;
$L__BB0_16:
	add.s32 	%r511, %r511, 1;
	setp.ne.s32 	%p20, %r511, %r250;
	@%p20 bra 	$L__BB0_2;
$L__BB0_17:
	setp.eq.s32 	%p21, %r5, 0;
	setp.ge.s32 	%p22, %r2, %r4;
	bar.sync 	0;
	or.pred  	%p23, %p22, %p21;
	@%p23 bra 	$L__BB0_75;
	setp.lt.s32 	%p24, %r246, 1;
	@%p24 bra 	$L__BB0_256;
	add.s32 	%r280, %r3, -1;
	mul.wide.s32 	%rd5, %r250, 4;
	setp.eq.s32 	%p25, %r1, %r280;
	setp.gt.s32 	%p26, %r250, 1;
	and.pred  	%p2, %p25, %p26;
	mul.lo.s32 	%r27, %r250, %r250;
	max.u32 	%r281, %r27, 1;
	add.s32 	%r28, %r250, -1;
	add.s32 	%r29, %r250, -2;
	add.s32 	%r282, %r250, 15;
	and.b32  	%r283, %r282, 15;
	add.s32 	%r30, %r283, -1;
	add.s32 	%r284, %r250, 7;
	and.b32  	%r285, %r284, 7;
	add.s32 	%r31, %r285, -1;
	and.b32  	%r32, %r250, 7;
	and.b32  	%r33, %r250, 3;
	and.b32  	%r34, %r281, 13;
	and.b32  	%r35, %r281, 5;
	and.b32  	%r36, %r282, 7;
	and.b32  	%r37, %r284, 3;
	and.b32  	%r38, %r250, 2147483640;
	and.b32  	%r39, %r250, 1;
	and.b32  	%r40, %r281, -16;
	and.b32  	%r41, %r281, 1;
	add.s32 	%r42, %r250, %r246;
	not.pred 	%p27, %p2;
	mov.u32 	%r516, %r250;
$L__BB0_20:
	{ // callseq 0, 0
	.param .b64 param0;
	st.param.b64 	[param0], %rd5;
	.param .b64 retval0;
	call.uni (retval0), 
	malloc, 
	(
	param0
	);
	ld.param.b64 	%rd49, [retval0];
	} // callseq 0
	mad.lo.s32 	%r286, %r516, %r247, %r8;
	mul.wide.s32 	%rd50, %r286, 4;
	add.s64 	%rd7, %rd2, %rd50;
	ld.global.f32 	%f1, [%rd7];
	@%p27 bra 	$L__BB0_34;
	setp.lt.u32 	%p28, %r29, 15;
	mov.b32 	%r519, 1;
	@%p28 bra 	$L__BB0_24;
	mov.b32 	%r517, 1;
$L__BB0_23:
	.pragma "nounroll";
	mul.wide.u32 	%rd51, %r517, 4;
	add.s64 	%rd52, %rd7, %rd51;
	ld.global.f32 	%f89, [%rd52];
	add.s64 	%rd53, %rd49, %rd51;
	st.f32 	[%rd53], %f89;
	ld.global.f32 	%f90, [%rd52+4];
	st.f32 	[%rd53+4], %f90;
	ld.global.f32 	%f91, [%rd52+8];
	st.f32 	[%rd53+8], %f91;
	ld.global.f32 	%f92, [%rd52+12];
	st.f32 	[%rd53+12], %f92;
	ld.global.f32 	%f93, [%rd52+16];
	st.f32 	[%rd53+16], %f93;
	ld.global.f32 	%f94, [%rd52+20];
	st.f32 	[%rd53+20], %f94;
	ld.global.f32 	%f95, [%rd52+24];
	st.f32 	[%rd53+24], %f95;
	ld.global.f32 	%f96, [%rd52+28];
	st.f32 	[%rd53+28], %f96;
	ld.global.f32 	%f97, [%rd52+32];
	st.f32 	[%rd53+32], %f97;
	ld.global.f32 	%f98, [%rd52+36];
	st.f32 	[%rd53+36], %f98;
	ld.global.f32 	%f99, [%rd52+40];
	st.f32 	[%rd53+40], %f99;
	ld.global.f32 	%f100, [%rd52+44];
	st.f32 	[%rd53+44], %f100;
	ld.global.f32 	%f101, [%rd52+48];
	st.f32 	[%rd53+48], %f101;
	ld.global.f32 	%f102, [%rd52+52];
	st.f32 	[%rd53+52], %f102;
	ld.global.f32 	%f103, [%rd52+56];
	st.f32 	[%rd53+56], %f103;
	ld.global.f32 	%f104, [%rd52+60];
	st.f32 	[%rd53+60], %f104;
	add.s32 	%r519, %r517, 16;
	add.s32 	%r289, %r517, 15;
	and.b32  	%r290, %r28, -16;
	setp.ne.s32 	%p29, %r289, %r290;
	mov.u32 	%r517, %r519;
	@%p29 bra 	$L__BB0_23;
$L__BB0_24:
	and.b32  	%r291, %r28, 15;
	setp.eq.s32 	%p30, %r291, 0;
	@%p30 bra 	$L__BB0_34;
	setp.lt.u32 	%p31, %r30, 7;
	@%p31 bra 	$L__BB0_27;
	mul.wide.s32 	%rd54, %r519, 4;
	add.s64 	%rd55, %rd7, %rd54;
	ld.global.f32 	%f105, [%rd55];
	mul.wide.u32 	%rd56, %r519, 4;
	add.s64 	%rd57, %rd49, %rd56;
	st.f32 	[%rd57], %f105;
	ld.global.f32 	%f106, [%rd55+4];
	st.f32 	[%rd57+4], %f106;
	ld.global.f32 	%f107, [%rd55+8];
	st.f32 	[%rd57+8], %f107;
	ld.global.f32 	%f108, [%rd55+12];
	st.f32 	[%rd57+12], %f108;
	ld.global.f32 	%f109, [%rd55+16];
	st.f32 	[%rd57+16], %f109;
	ld.global.f32 	%f110, [%rd55+20];
	st.f32 	[%rd57+20], %f110;
	ld.global.f32 	%f111, [%rd55+24];
	st.f32 	[%rd57+24], %f111;
	ld.global.f32 	%f112, [%rd55+28];
	st.f32 	[%rd57+28], %f112;
	add.s32 	%r519, %r519, 8;
$L__BB0_27:
	setp.eq.s32 	%p32, %r36, 0;
	@%p32 bra 	$L__BB0_34;
	setp.lt.u32 	%p33, %r31, 3;
	@%p33 bra 	$L__BB0_30;
	mul.wide.s32 	%rd58, %r519, 4;
	add.s64 	%rd59, %rd7, %rd58;
	ld.global.f32 	%f113, [%rd59];
	mul.wide.u32 	%rd60, %r519, 4;
	add.s64 	%rd61, %rd49, %rd60;
	st.f32 	[%rd61], %f113;
	ld.global.f32 	%f114, [%rd59+4];
	st.f32 	[%rd61+4], %f114;
	ld.global.f32 	%f115, [%rd59+8];
	st.f32 	[%rd61+8], %f115;
	ld.global.f32 	%f116, [%rd59+12];
	st.f32 	[%rd61+12], %f116;
	add.s32 	%r519, %r519, 4;
$L__BB0_30:
	setp.eq.s32 	%p34, %r37, 0;
	@%p34 bra 	$L__BB0_34;
	setp.eq.s32 	%p35, %r37, 1;
	mul.wide.s32 	%rd62, %r519, 4;
	add.s64 	%rd8, %rd7, %rd62;
	ld.global.f32 	%f117, [%rd8];
	mul.wide.u32 	%rd63, %r519, 4;
	add.s64 	%rd9, %rd49, %rd63;
	st.f32 	[%rd9], %f117;
	@%p35 bra 	$L__BB0_34;
	setp.eq.s32 	%p36, %r37, 2;
	ld.global.f32 	%f118, [%rd8+4];
	st.f32 	[%rd9+4], %f118;
	@%p36 bra 	$L__BB0_34;
	ld.global.f32 	%f119, [%rd8+8];
	st.f32 	[%rd9+8], %f119;
$L__BB0_34:
	setp.lt.s32 	%p37, %r250, 1;
	mul.wide.u32 	%rd64, %r27, 4;
	{ // callseq 1, 0
	.param .b64 param0;
	st.param.b64 	[param0], %rd64;
	.param .b64 retval0;
	call.uni (retval0), 
	malloc, 
	(
	param0
	);
	ld.param.b64 	%rd65, [retval0];
	} // callseq 1
	sub.s32 	%r51, %r516, %r250;
	@%p37 bra 	$L__BB0_48;
	sub.s32 	%r52, %r250, %r516;
	mov.u32 	%r521, %r51;
$L__BB0_36:
	setp.lt.u32 	%p38, %r28, 7;
	mad.lo.s32 	%r54, %r521, %r249, %r1;
	add.s32 	%r293, %r52, %r521;
	mul.lo.s32 	%r55, %r293, %r250;
	mov.b32 	%r524, 0;
	@%p38 bra 	$L__BB0_39;
	mov.b32 	%r522, 0;
$L__BB0_38:
	.pragma "nounroll";
	add.s32 	%r295, %r54, %r522;
	shl.b32 	%r296, %r295, 2;
	mov.u32 	%r297, sm;
	add.s32 	%r298, %r297, %r296;
	ld.shared.f32 	%f120, [%r298];
	add.s32 	%r299, %r522, %r55;
	mul.wide.s32 	%rd66, %r299, 4;
	add.s64 	%rd67, %rd65, %rd66;
	st.f32 	[%rd67], %f120;
	ld.shared.f32 	%f121, [%r298+4];
	st.f32 	[%rd67+4], %f121;
	ld.shared.f32 	%f122, [%r298+8];
	st.f32 	[%rd67+8], %f122;
	ld.shared.f32 	%f123, [%r298+12];
	st.f32 	[%rd67+12], %f123;
	ld.shared.f32 	%f124, [%r298+16];
	st.f32 	[%rd67+16], %f124;
	ld.shared.f32 	%f125, [%r298+20];
	st.f32 	[%rd67+20], %f125;
	ld.shared.f32 	%f126, [%r298+24];
	st.f32 	[%rd67+24], %f126;
	ld.shared.f32 	%f127, [%r298+28];
	st.f32 	[%rd67+28], %f127;
	add.s32 	%r522, %r522, 8;
	setp.ne.s32 	%p39, %r522, %r38;
	mov.u32 	%r524, %r38;
	@%p39 bra 	$L__BB0_38;
$L__BB0_39:
	setp.eq.s32 	%p40, %r32, 0;
	@%p40 bra 	$L__BB0_47;
	add.s32 	%r300, %r32, -1;
	setp.lt.u32 	%p41, %r300, 3;
	@%p41 bra 	$L__BB0_42;
	add.s32 	%r301, %r54, %r524;
	shl.b32 	%r302, %r301, 2;
	mov.u32 	%r303, sm;
	add.s32 	%r304, %r303, %r302;
	ld.shared.f32 	%f128, [%r304];
	add.s32 	%r305, %r524, %r55;
	mul.wide.s32 	%rd68, %r305, 4;
	add.s64 	%rd69, %rd65, %rd68;
	st.f32 	[%rd69], %f128;
	ld.shared.f32 	%f129, [%r304+4];
	st.f32 	[%rd69+4], %f129;
	ld.shared.f32 	%f130, [%r304+8];
	st.f32 	[%rd69+8], %f130;
	ld.shared.f32 	%f131, [%r304+12];
	st.f32 	[%rd69+12], %f131;
	add.s32 	%r524, %r524, 4;
$L__BB0_42:
	setp.eq.s32 	%p42, %r33, 0;
	@%p42 bra 	$L__BB0_47;
	setp.eq.s32 	%p43, %r33, 1;
	@%p43 bra 	$L__BB0_45;
	add.s32 	%r306, %r54, %r524;
	shl.b32 	%r307, %r306, 2;
	mov.u32 	%r308, sm;
	add.s32 	%r309, %r308, %r307;
	ld.shared.f32 	%f132, [%r309];
	add.s32 	%r310, %r524, %r55;
	mul.wide.s32 	%rd70, %r310, 4;
	add.s64 	%rd71, %rd65, %rd70;
	st.f32 	[%rd71], %f132;
	ld.shared.f32 	%f133, [%r309+4];
	st.f32 	[%rd71+4], %f133;
	add.s32 	%r524, %r524, 2;
$L__BB0_45:
	setp.eq.s32 	%p44, %r39, 0;
	@%p44 bra 	$L__BB0_47;
	add.s32 	%r311, %r54, %r524;
	shl.b32 	%r312, %r311, 2;
	mov.u32 	%r313, sm;
	add.s32 	%r314, %r313, %r312;
	ld.shared.f32 	%f134, [%r314];
	add.s32 	%r315, %r524, %r55;
	mul.wide.s32 	%rd72, %r315, 4;
	add.s64 	%rd73, %rd65, %rd72;
	st.f32 	[%rd73], %f134;
$L__BB0_47:
	add.s32 	%r521, %r521, 1;
	setp.lt.s32 	%p45, %r521, %r516;
	@%p45 bra 	$L__BB0_36;
$L__BB0_48:
	setp.eq.s32 	%p46, %r250, 0;
	mov.f32 	%f762, 0f00000000;
	@%p46 bra 	$L__BB0_60;
	setp.lt.u32 	%p47, %r27, 16;
	mov.f32 	%f762, 0f00000000;
	mov.b32 	%r528, 0;
	@%p47 bra 	$L__BB0_52;
	mov.f32 	%f762, 0f00000000;
	mov.b32 	%r526, 0;
$L__BB0_51:
	.pragma "nounroll";
	mul.wide.u32 	%rd74, %r526, 4;
	mov.u64 	%rd75, cm;
	add.s64 	%rd76, %rd75, %rd74;
	ld.const.f32 	%f139, [%rd76];
	add.s64 	%rd77, %rd65, %rd74;
	ld.f32 	%f140, [%rd77];
	fma.rn.f32 	%f141, %f139, %f140, %f762;
	ld.const.f32 	%f142, [%rd76+4];
	ld.f32 	%f143, [%rd77+4];
	fma.rn.f32 	%f144, %f142, %f143, %f141;
	ld.const.f32 	%f145, [%rd76+8];
	ld.f32 	%f146, [%rd77+8];
	fma.rn.f32 	%f147, %f145, %f146, %f144;
	ld.const.f32 	%f148, [%rd76+12];
	ld.f32 	%f149, [%rd77+12];
	fma.rn.f32 	%f150, %f148, %f149, %f147;
	ld.const.f32 	%f151, [%rd76+16];
	ld.f32 	%f152, [%rd77+16];
	fma.rn.f32 	%f153, %f151, %f152, %f150;
	ld.const.f32 	%f154, [%rd76+20];
	ld.f32 	%f155, [%rd77+20];
	fma.rn.f32 	%f156, %f154, %f155, %f153;
	ld.const.f32 	%f157, [%rd76+24];
	ld.f32 	%f158, [%rd77+24];
	fma.rn.f32 	%f159, %f157, %f158, %f156;
	ld.const.f32 	%f160, [%rd76+28];
	ld.f32 	%f161, [%rd77+28];
	fma.rn.f32 	%f162, %f160, %f161, %f159;
	ld.const.f32 	%f163, [%rd76+32];
	ld.f32 	%f164, [%rd77+32];
	fma.rn.f32 	%f165, %f163, %f164, %f162;
	ld.const.f32 	%f166, [%rd76+36];
	ld.f32 	%f167, [%rd77+36];
	fma.rn.f32 	%f168, %f166, %f167, %f165;
	ld.const.f32 	%f169, [%rd76+40];
	ld.f32 	%f170, [%rd77+40];
	fma.rn.f32 	%f171, %f169, %f170, %f168;
	ld.const.f32 	%f172, [%rd76+44];
	ld.f32 	%f173, [%rd77+44];
	fma.rn.f32 	%f174, %f172, %f173, %f171;
	ld.const.f32 	%f175, [%rd76+48];
	ld.f32 	%f176, [%rd77+48];
	fma.rn.f32 	%f177, %f175, %f176, %f174;
	ld.const.f32 	%f178, [%rd76+52];
	ld.f32 	%f179, [%rd77+52];
	fma.rn.f32 	%f180, %f178, %f179, %f177;
	ld.const.f32 	%f181, [%rd76+56];
	ld.f32 	%f182, [%rd77+56];
	fma.rn.f32 	%f183, %f181, %f182, %f180;
	ld.const.f32 	%f184, [%rd76+60];
	ld.f32 	%f185, [%rd77+60];
	fma.rn.f32 	%f762, %f184, %f185, %f183;
	add.s32 	%r526, %r526, 16;
	setp.ne.s32 	%p48, %r526, %r40;
	mov.u32 	%r528, %r40;
	@%p48 bra 	$L__BB0_51;
$L__BB0_52:
	setp.eq.s32 	%p49, %r34, 0;
	@%p49 bra 	$L__BB0_60;
	add.s32 	%r318, %r34, -1;
	setp.lt.u32 	%p50, %r318, 7;
	@%p50 bra 	$L__BB0_55;
	mul.wide.u32 	%rd78, %r528, 4;
	mov.u64 	%rd79, cm;
	add.s64 	%rd80, %rd79, %rd78;
	ld.const.f32 	%f187, [%rd80];
	add.s64 	%rd81, %rd65, %rd78;
	ld.f32 	%f188, [%rd81];
	fma.rn.f32 	%f189, %f187, %f188, %f762;
	ld.const.f32 	%f190, [%rd80+4];
	ld.f32 	%f191, [%rd81+4];
	fma.rn.f32 	%f192, %f190, %f191, %f189;
	ld.const.f32 	%f193, [%rd80+8];
	ld.f32 	%f194, [%rd81+8];
	fma.rn.f32 	%f195, %f193, %f194, %f192;
	ld.const.f32 	%f196, [%rd80+12];
	ld.f32 	%f197, [%rd81+12];
	fma.rn.f32 	%f198, %f196, %f197, %f195;
	ld.const.f32 	%f199, [%rd80+16];
	ld.f32 	%f200, [%rd81+16];
	fma.rn.f32 	%f201, %f199, %f200, %f198;
	ld.const.f32 	%f202, [%rd80+20];
	ld.f32 	%f203, [%rd81+20];
	fma.rn.f32 	%f204, %f202, %f203, %f201;
	ld.const.f32 	%f205, [%rd80+24];
	ld.f32 	%f206, [%rd81+24];
	fma.rn.f32 	%f207, %f205, %f206, %f204;
	ld.const.f32 	%f208, [%rd80+28];
	ld.f32 	%f209, [%rd81+28];
	fma.rn.f32 	%f762, %f208, %f209, %f207;
	add.s32 	%r528, %r528, 8;
$L__BB0_55:
	setp.eq.s32 	%p51, %r35, 0;
	@%p51 bra 	$L__BB0_60;
	add.s32 	%r319, %r35, -1;
	setp.lt.u32 	%p52, %r319, 3;
	@%p52 bra 	$L__BB0_58;
	mul.wide.u32 	%rd82, %r528, 4;
	mov.u64 	%rd83, cm;
	add.s64 	%rd84, %rd83, %rd82;
	ld.const.f32 	%f211, [%rd84];
	add.s64 	%rd85, %rd65, %rd82;
	ld.f32 	%f212, [%rd85];
	fma.rn.f32 	%f213, %f211, %f212, %f762;
	ld.const.f32 	%f214, [%rd84+4];
	ld.f32 	%f215, [%rd85+4];
	fma.rn.f32 	%f216, %f214, %f215, %f213;
	ld.const.f32 	%f217, [%rd84+8];
	ld.f32 	%f218, [%rd85+8];
	fma.rn.f32 	%f219, %f217, %f218, %f216;
	ld.const.f32 	%f220, [%rd84+12];
	ld.f32 	%f221, [%rd85+12];
	fma.rn.f32 	%f762, %f220, %f221, %f219;
	add.s32 	%r528, %r528, 4;
$L__BB0_58:
	setp.eq.s32 	%p53, %r41, 0;
	@%p53 bra 	$L__BB0_60;
	mul.wide.u32 	%rd86, %r528, 4;
	mov.u64 	%rd87, cm;
	add.s64 	%rd88, %rd87, %rd86;
	ld.const.f32 	%f222, [%rd88];
	add.s64 	%rd89, %rd65, %rd86;
	ld.f32 	%f223, [%rd89];
	fma.rn.f32 	%f762, %f222, %f223, %f762;
$L__BB0_60:
	add.s32 	%r320, %r51, %r6;
	mad.lo.s32 	%r321, %r320, %r248, %r7;
	mul.wide.s32 	%rd90, %r321, 4;
	add.s64 	%rd91, %rd1, %rd90;
	st.global.f32 	[%rd91], %f762;
	bar.sync 	0;
	mad.lo.s32 	%r322, %r516, %r249, %r1;
	shl.b32 	%r323, %r322, 2;
	mov.u32 	%r324, sm;
	add.s32 	%r71, %r324, %r323;
	st.shared.f32 	[%r71], %f1;
	@%p27 bra 	$L__BB0_74;
	setp.lt.u32 	%p55, %r29, 15;
	mov.b32 	%r532, 1;
	@%p55 bra 	$L__BB0_64;
	mov.b32 	%r530, 1;
$L__BB0_63:
	.pragma "nounroll";
	mul.wide.u32 	%rd92, %r530, 4;
	add.s64 	%rd93, %rd49, %rd92;
	ld.f32 	%f224, [%rd93];
	shl.b32 	%r327, %r530, 2;
	add.s32 	%r328, %r71, %r327;
	st.shared.f32 	[%r328], %f224;
	ld.f32 	%f225, [%rd93+4];
	st.shared.f32 	[%r328+4], %f225;
	ld.f32 	%f226, [%rd93+8];
	st.shared.f32 	[%r328+8], %f226;
	ld.f32 	%f227, [%rd93+12];
	st.shared.f32 	[%r328+12], %f227;
	ld.f32 	%f228, [%rd93+16];
	st.shared.f32 	[%r328+16], %f228;
	ld.f32 	%f229, [%rd93+20];
	st.shared.f32 	[%r328+20], %f229;
	ld.f32 	%f230, [%rd93+24];
	st.shared.f32 	[%r328+24], %f230;
	ld.f32 	%f231, [%rd93+28];
	st.shared.f32 	[%r328+28], %f231;
	ld.f32 	%f232, [%rd93+32];
	st.shared.f32 	[%r328+32], %f232;
	ld.f32 	%f233, [%rd93+36];
	st.shared.f32 	[%r328+36], %f233;
	ld.f32 	%f234, [%rd93+40];
	st.shared.f32 	[%r328+40], %f234;
	ld.f32 	%f235, [%rd93+44];
	st.shared.f32 	[%r328+44], %f235;
	ld.f32 	%f236, [%rd93+48];
	st.shared.f32 	[%r328+48], %f236;
	ld.f32 	%f237, [%rd93+52];
	st.shared.f32 	[%r328+52], %f237;
	ld.f32 	%f238, [%rd93+56];
	st.shared.f32 	[%r328+56], %f238;
	ld.f32 	%f239, [%rd93+60];
	st.shared.f32 	[%r328+60], %f239;
	add.s32 	%r532, %r530, 16;
	add.s32 	%r329, %r530, 15;
	and.b32  	%r330, %r28, -16;
	setp.ne.s32 	%p56, %r329, %r330;
	mov.u32 	%r530, %r532;
	@%p56 bra 	$L__BB0_63;
$L__BB0_64:
	and.b32  	%r331, %r28, 15;
	setp.eq.s32 	%p57, %r331, 0;
	@%p57 bra 	$L__BB0_74;
	setp.lt.u32 	%p58, %r30, 7;
	@%p58 bra 	$L__BB0_67;
	mul.wide.u32 	%rd94, %r532, 4;
	add.s64 	%rd95, %rd49, %rd94;
	ld.f32 	%f240, [%rd95];
	shl.b32 	%r332, %r532, 2;
	add.s32 	%r333, %r71, %r332;
	st.shared.f32 	[%r333], %f240;
	ld.f32 	%f241, [%rd95+4];
	st.shared.f32 	[%r333+4], %f241;
	ld.f32 	%f242, [%rd95+8];
	st.shared.f32 	[%r333+8], %f242;
	ld.f32 	%f243, [%rd95+12];
	st.shared.f32 	[%r333+12], %f243;
	ld.f32 	%f244, [%rd95+16];
	st.shared.f32 	[%r333+16], %f244;
	ld.f32 	%f245, [%rd95+20];
	st.shared.f32 	[%r333+20], %f245;
	ld.f32 	%f246, [%rd95+24];
	st.shared.f32 	[%r333+24], %f246;
	ld.f32 	%f247, [%rd95+28];
	st.shared.f32 	[%r333+28], %f247;
	add.s32 	%r532, %r532, 8;
$L__BB0_67:
	setp.eq.s32 	%p59, %r36, 0;
	@%p59 bra 	$L__BB0_74;
	setp.lt.u32 	%p60, %r31, 3;
	@%p60 bra 	$L__BB0_70;
	mul.wide.u32 	%rd96, %r532, 4;
	add.s64 	%rd97, %rd49, %rd96;
	ld.f32 	%f248, [%rd97];
	shl.b32 	%r334, %r532, 2;
	add.s32 	%r335, %r71, %r334;
	st.shared.f32 	[%r335], %f248;
	ld.f32 	%f249, [%rd97+4];
	st.shared.f32 	[%r335+4], %f249;
	ld.f32 	%f250, [%rd97+8];
	st.shared.f32 	[%r335+8], %f250;
	ld.f32 	%f251, [%rd97+12];
	st.shared.f32 	[%r335+12], %f251;
	add.s32 	%r532, %r532, 4;
$L__BB0_70:
	setp.eq.s32 	%p61, %r37, 0;
	@%p61 bra 	$L__BB0_74;
	setp.eq.s32 	%p62, %r37, 1;
	mul.wide.u32 	%rd98, %r532, 4;
	add.s64 	%rd11, %rd49, %rd98;
	ld.f32 	%f252, [%rd11];
	shl.b32 	%r336, %r532, 2;
	add.s32 	%r79, %r71, %r336;
	st.shared.f32 	[%r79], %f252;
	@%p62 bra 	$L__BB0_74;
	setp.eq.s32 	%p63, %r37, 2;
	ld.f32 	%f253, [%rd11+4];
	st.shared.f32 	[%r79+4], %f253;
	@%p63 bra 	$L__BB0_74;
	ld.f32 	%f254, [%rd11+8];
	st.shared.f32 	[%r79+8], %f254;
$L__BB0_74:
	bar.sync 	0;
	add.s32 	%r516, %r516, 1;
	setp.lt.s32 	%p64, %r516, %r42;
	@%p64 bra 	$L__BB0_20;
	bra.uni 	$L__BB0_256;
$L__BB0_75:
	setp.ne.s32 	%p65, %r5, 0;
	setp.lt.s32 	%p66, %r2, %r4;
	or.pred  	%p67, %p66, %p65;
	@%p67 bra 	$L__BB0_137;
	sub.s32 	%r454, %r3, %r250;
	add.s32 	%r455, %r454, 1;
	setp.ge.s32 	%p155, %r1, %r455;
	@%p155 bra 	$L__BB0_256;
	setp.gt.s32 	%p156, %r250, %r246;
	@%p156 bra 	$L__BB0_256;
	mul.wide.s32 	%rd12, %r250, 4;
	setp.eq.s32 	%p157, %r1, %r454;
	setp.gt.s32 	%p158, %r250, 1;
	and.pred  	%p3, %p157, %p158;
	mul.lo.s32 	%r81, %r250, %r250;
	max.u32 	%r457, %r81, 1;
	add.s32 	%r82, %r250, -1;
	add.s32 	%r83, %r250, -2;
	add.s32 	%r458, %r250, 15;
	and.b32  	%r459, %r458, 15;
	add.s32 	%r84, %r459, -1;
	add.s32 	%r460, %r250, 7;
	and.b32  	%r461, %r460, 7;
	add.s32 	%r85, %r461, -1;
	and.b32  	%r86, %r250, 7;
	and.b32  	%r87, %r250, 3;
	and.b32  	%r88, %r457, 13;
	and.b32  	%r89, %r457, 5;
	and.b32  	%r90, %r458, 7;
	and.b32  	%r91, %r460, 3;
	and.b32  	%r92, %r250, 2147483640;
	and.b32  	%r93, %r250, 1;
	and.b32  	%r94, %r457, -16;
	and.b32  	%r95, %r457, 1;
	not.pred 	%p160, %p3;
	mov.u32 	%r534, %r250;
$L__BB0_79:
	mov.u32 	%r96, %r534;
	{ // callseq 6, 0
	.param .b64 param0;
	st.param.b64 	[param0], %rd12;
	.param .b64 retval0;
	call.uni (retval0), 
	malloc, 
	(
	param0
	);
	ld.param.b64 	%rd199, [retval0];
	} // callseq 6
	setp.ge.s32 	%p159, %r96, %r246;
	@%p159 bra 	$L__BB0_95;
	mad.lo.s32 	%r97, %r96, %r247, %r8;
	mul.wide.s32 	%rd200, %r97, 4;
	add.s64 	%rd14, %rd2, %rd200;
	ld.global.f32 	%f764, [%rd14];
	@%p160 bra 	$L__BB0_95;
	setp.lt.u32 	%p161, %r83, 15;
	mov.b32 	%r538, 1;
	@%p161 bra 	$L__BB0_85;
	and.b32  	%r464, %r82, -16;
	neg.s32 	%r536, %r464;
	mul.wide.s32 	%rd201, %r97, 4;
	add.s64 	%rd202, %rd2, %rd201;
	add.s64 	%rd249, %rd202, 32;
	add.s64 	%rd248, %rd199, 32;
	mov.b32 	%r535, 0;
$L__BB0_83:
	.pragma "nounroll";
	ld.global.f32 	%f589, [%rd249+-28];
	st.f32 	[%rd248+-28], %f589;
	ld.global.f32 	%f590, [%rd249+-24];
	st.f32 	[%rd248+-24], %f590;
	ld.global.f32 	%f591, [%rd249+-20];
	st.f32 	[%rd248+-20], %f591;
	ld.global.f32 	%f592, [%rd249+-16];
	st.f32 	[%rd248+-16], %f592;
	ld.global.f32 	%f593, [%rd249+-12];
	st.f32 	[%rd248+-12], %f593;
	ld.global.f32 	%f594, [%rd249+-8];
	st.f32 	[%rd248+-8], %f594;
	ld.global.f32 	%f595, [%rd249+-4];
	st.f32 	[%rd248+-4], %f595;
	ld.global.f32 	%f596, [%rd249];
	st.f32 	[%rd248], %f596;
	ld.global.f32 	%f597, [%rd249+4];
	st.f32 	[%rd248+4], %f597;
	ld.global.f32 	%f598, [%rd249+8];
	st.f32 	[%rd248+8], %f598;
	ld.global.f32 	%f599, [%rd249+12];
	st.f32 	[%rd248+12], %f599;
	ld.global.f32 	%f600, [%rd249+16];
	st.f32 	[%rd248+16], %f600;
	ld.global.f32 	%f601, [%rd249+20];
	st.f32 	[%rd248+20], %f601;
	ld.global.f32 	%f602, [%rd249+24];
	st.f32 	[%rd248+24], %f602;
	ld.global.f32 	%f603, [%rd249+28];
	st.f32 	[%rd248+28], %f603;
	ld.global.f32 	%f604, [%rd249+32];
	st.f32 	[%rd248+32], %f604;
	add.s32 	%r536, %r536, 16;
	add.s32 	%r535, %r535, 16;
	add.s64 	%rd249, %rd249, 64;
	add.s64 	%rd248, %rd248, 64;
	setp.ne.s32 	%p162, %r536, 0;
	@%p162 bra 	$L__BB0_83;
	add.s32 	%r538, %r535, 1;
$L__BB0_85:
	and.b32  	%r465, %r82, 15;
	setp.eq.s32 	%p163, %r465, 0;
	@%p163 bra 	$L__BB0_95;
	setp.lt.u32 	%p164, %r84, 7;
	@%p164 bra 	$L__BB0_88;
	mul.wide.s32 	%rd203, %r538, 4;
	add.s64 	%rd204, %rd14, %rd203;
	ld.global.f32 	%f605, [%rd204];
	mul.wide.u32 	%rd205, %r538, 4;
	add.s64 	%rd206, %rd199, %rd205;
	st.f32 	[%rd206], %f605;
	ld.global.f32 	%f606, [%rd204+4];
	st.f32 	[%rd206+4], %f606;
	ld.global.f32 	%f607, [%rd204+8];
	st.f32 	[%rd206+8], %f607;
	ld.global.f32 	%f608, [%rd204+12];
	st.f32 	[%rd206+12], %f608;
	ld.global.f32 	%f609, [%rd204+16];
	st.f32 	[%rd206+16], %f609;
	ld.global.f32 	%f610, [%rd204+20];
	st.f32 	[%rd206+20], %f610;
	ld.global.f32 	%f611, [%rd204+24];
	st.f32 	[%rd206+24], %f611;
	ld.global.f32 	%f612, [%rd204+28];
	st.f32 	[%rd206+28], %f612;
	add.s32 	%r538, %r538, 8;
$L__BB0_88:
	setp.eq.s32 	%p165, %r90, 0;
	@%p165 bra 	$L__BB0_95;
	setp.lt.u32 	%p166, %r85, 3;
	@%p166 bra 	$L__BB0_91;
	mul.wide.s32 	%rd207, %r538, 4;
	add.s64 	%rd208, %rd14, %rd207;
	ld.global.f32 	%f613, [%rd208];
	mul.wide.u32 	%rd209, %r538, 4;
	add.s64 	%rd210, %rd199, %rd209;
	st.f32 	[%rd210], %f613;
	ld.global.f32 	%f614, [%rd208+4];
	st.f32 	[%rd210+4], %f614;
	ld.global.f32 	%f615, [%rd208+8];
	st.f32 	[%rd210+8], %f615;
	ld.global.f32 	%f616, [%rd208+12];
	st.f32 	[%rd210+12], %f616;
	add.s32 	%r538, %r538, 4;
$L__BB0_91:
	setp.eq.s32 	%p167, %r91, 0;
	@%p167 bra 	$L__BB0_95;
	setp.eq.s32 	%p168, %r91, 1;
	mul.wide.s32 	%rd211, %r538, 4;
	add.s64 	%rd21, %rd14, %rd211;
	ld.global.f32 	%f617, [%rd21];
	mul.wide.u32 	%rd212, %r538, 4;
	add.s64 	%rd22, %rd199, %rd212;
	st.f32 	[%rd22], %f617;
	@%p168 bra 	$L__BB0_95;
	setp.eq.s32 	%p169, %r91, 2;
	ld.global.f32 	%f618, [%rd21+4];
	st.f32 	[%rd22+4], %f618;
	@%p169 bra 	$L__BB0_95;
	ld.global.f32 	%f619, [%rd21+8];
	st.f32 	[%rd22+8], %f619;
$L__BB0_95:
	setp.lt.s32 	%p170, %r250, 1;
	mul.wide.u32 	%rd213, %r81, 4;
	{ // callseq 7, 0
	.param .b64 param0;
	st.param.b64 	[param0], %rd213;
	.param .b64 retval0;
	call.uni (retval0), 
	malloc, 
	(
	param0
	);
	ld.param.b64 	%rd214, [retval0];
	} // callseq 7
	sub.s32 	%r109, %r96, %r250;
	@%p170 bra 	$L__BB0_109;
	sub.s32 	%r110, %r250, %r96;
	mov.u32 	%r540, %r109;
$L__BB0_97:
	setp.lt.u32 	%p171, %r82, 7;
	mad.lo.s32 	%r112, %r540, %r249, %r1;
	add.s32 	%r467, %r110, %r540;
	mul.lo.s32 	%r113, %r467, %r250;
	mov.b32 	%r543, 0;
	@%p171 bra 	$L__BB0_100;
	mov.b32 	%r541, 0;
$L__BB0_99:
	.pragma "nounroll";
	add.s32 	%r469, %r112, %r541;
	shl.b32 	%r470, %r469, 2;
	mov.u32 	%r471, sm;
	add.s32 	%r472, %r471, %r470;
	ld.shared.f32 	%f620, [%r472];
	add.s32 	%r473, %r541, %r113;
	mul.wide.s32 	%rd215, %r473, 4;
	add.s64 	%rd216, %rd214, %rd215;
	st.f32 	[%rd216], %f620;
	ld.shared.f32 	%f621, [%r472+4];
	st.f32 	[%rd216+4], %f621;
	ld.shared.f32 	%f622, [%r472+8];
	st.f32 	[%rd216+8], %f622;
	ld.shared.f32 	%f623, [%r472+12];
	st.f32 	[%rd216+12], %f623;
	ld.shared.f32 	%f624, [%r472+16];
	st.f32 	[%rd216+16], %f624;
	ld.shared.f32 	%f625, [%r472+20];
	st.f32 	[%rd216+20], %f625;
	ld.shared.f32 	%f626, [%r472+24];
	st.f32 	[%rd216+24], %f626;
	ld.shared.f32 	%f627, [%r472+28];
	st.f32 	[%rd216+28], %f627;
	add.s32 	%r541, %r541, 8;
	setp.ne.s32 	%p172, %r541, %r92;
	mov.u32 	%r543, %r92;
	@%p172 bra 	$L__BB0_99;
$L__BB0_100:
	setp.eq.s32 	%p173, %r86, 0;
	@%p173 bra 	$L__BB0_108;
	add.s32 	%r474, %r86, -1;
	setp.lt.u32 	%p174, %r474, 3;
	@%p174 bra 	$L__BB0_103;
	add.s32 	%r475, %r112, %r543;
	shl.b32 	%r476, %r475, 2;
	mov.u32 	%r477, sm;
	add.s32 	%r478, %r477, %r476;
	ld.shared.f32 	%f628, [%r478];
	add.s32 	%r479, %r543, %r113;
	mul.wide.s32 	%rd217, %r479, 4;
	add.s64 	%rd218, %rd214, %rd217;
	st.f32 	[%rd218], %f628;
	ld.shared.f32 	%f629, [%r478+4];
	st.f32 	[%rd218+4], %f629;
	ld.shared.f32 	%f630, [%r478+8];
	st.f32 	[%rd218+8], %f630;
	ld.shared.f32 	%f631, [%r478+12];
	st.f32 	[%rd218+12], %f631;
	add.s32 	%r543, %r543, 4;
$L__BB0_103:
	setp.eq.s32 	%p175, %r87, 0;
	@%p175 bra 	$L__BB0_108;
	setp.eq.s32 	%p176, %r87, 1;
	@%p176 bra 	$L__BB0_106;
	add.s32 	%r480, %r112, %r543;
	shl.b32 	%r481, %r480, 2;
	mov.u32 	%r482, sm;
	add.s32 	%r483, %r482, %r481;
	ld.shared.f32 	%f632, [%r483];
	add.s32 	%r484, %r543, %r113;
	mul.wide.s32 	%rd219, %r484, 4;
	add.s64 	%rd220, %rd214, %rd219;
	st.f32 	[%rd220], %f632;
	ld.shared.f32 	%f633, [%r483+4];
	st.f32 	[%rd220+4], %f633;
	add.s32 	%r543, %r543, 2;
$L__BB0_106:
	setp.eq.s32 	%p177, %r93, 0;
	@%p177 bra 	$L__BB0_108;
	add.s32 	%r485, %r112, %r543;
	shl.b32 	%r486, %r485, 2;
	mov.u32 	%r487, sm;
	add.s32 	%r488, %r487, %r486;
	ld.shared.f32 	%f634, [%r488];
	add.s32 	%r489, %r543, %r113;
	mul.wide.s32 	%rd221, %r489, 4;
	add.s64 	%rd222, %rd214, %rd221;
	st.f32 	[%rd222], %f634;
$L__BB0_108:
	add.s32 	%r540, %r540, 1;
	setp.lt.s32 	%p178, %r540, %r96;
	@%p178 bra 	$L__BB0_97;
$L__BB0_109:
	setp.eq.s32 	%p179, %r250, 0;
	mov.f32 	%f772, 0f00000000;
	@%p179 bra 	$L__BB0_121;
	setp.lt.u32 	%p180, %r81, 16;
	mov.f32 	%f772, 0f00000000;
	mov.b32 	%r547, 0;
	@%p180 bra 	$L__BB0_113;
	mov.f32 	%f772, 0f00000000;
	mov.b32 	%r545, 0;
$L__BB0_112:
	.pragma "nounroll";
	mul.wide.u32 	%rd223, %r545, 4;
	mov.u64 	%rd224, cm;
	add.s64 	%rd225, %rd224, %rd223;
	ld.const.f32 	%f639, [%rd225];
	add.s64 	%rd226, %rd214, %rd223;
	ld.f32 	%f640, [%rd226];
	fma.rn.f32 	%f641, %f639, %f640, %f772;
	ld.const.f32 	%f642, [%rd225+4];
	ld.f32 	%f643, [%rd226+4];
	fma.rn.f32 	%f644, %f642, %f643, %f641;
	ld.const.f32 	%f645, [%rd225+8];
	ld.f32 	%f646, [%rd226+8];
	fma.rn.f32 	%f647, %f645, %f646, %f644;
	ld.const.f32 	%f648, [%rd225+12];
	ld.f32 	%f649, [%rd226+12];
	fma.rn.f32 	%f650, %f648, %f649, %f647;
	ld.const.f32 	%f651, [%rd225+16];
	ld.f32 	%f652, [%rd226+16];
	fma.rn.f32 	%f653, %f651, %f652, %f650;
	ld.const.f32 	%f654, [%rd225+20];
	ld.f32 	%f655, [%rd226+20];
	fma.rn.f32 	%f656, %f654, %f655, %f653;
	ld.const.f32 	%f657, [%rd225+24];
	ld.f32 	%f658, [%rd226+24];
	fma.rn.f32 	%f659, %f657, %f658, %f656;
	ld.const.f32 	%f660, [%rd225+28];
	ld.f32 	%f661, [%rd226+28];
	fma.rn.f32 	%f662, %f660, %f661, %f659;
	ld.const.f32 	%f663, [%rd225+32];
	ld.f32 	%f664, [%rd226+32];
	fma.rn.f32 	%f665, %f663, %f664, %f662;
	ld.const.f32 	%f666, [%rd225+36];
	ld.f32 	%f667, [%rd226+36];
	fma.rn.f32 	%f668, %f666, %f667, %f665;
	ld.const.f32 	%f669, [%rd225+40];
	ld.f32 	%f670, [%rd226+40];
	fma.rn.f32 	%f671, %f669, %f670, %f668;
	ld.const.f32 	%f672, [%rd225+44];
	ld.f32 	%f673, [%rd226+44];
	fma.rn.f32 	%f674, %f672, %f673, %f671;
	ld.const.f32 	%f675, [%rd225+48];
	ld.f32 	%f676, [%rd226+48];
	fma.rn.f32 	%f677, %f675, %f676, %f674;
	ld.const.f32 	%f678, [%rd225+52];
	ld.f32 	%f679, [%rd226+52];
	fma.rn.f32 	%f680, %f678, %f679, %f677;
	ld.const.f32 	%f681, [%rd225+56];
	ld.f32 	%f682, [%rd226+56];
	fma.rn.f32 	%f683, %f681, %f682, %f680;
	ld.const.f32 	%f684, [%rd225+60];
	ld.f32 	%f685, [%rd226+60];
	fma.rn.f32 	%f772, %f684, %f685, %f683;
	add.s32 	%r545, %r545, 16;
	setp.ne.s32 	%p181, %r545, %r94;
	mov.u32 	%r547, %r94;
	@%p181 bra 	$L__BB0_112;
$L__BB0_113:
	setp.eq.s32 	%p182, %r88, 0;
	@%p182 bra 	$L__BB0_121;
	add.s32 	%r492, %r88, -1;
	setp.lt.u32 	%p183, %r492, 7;
	@%p183 bra 	$L__BB0_116;
	mul.wide.u32 	%rd227, %r547, 4;
	mov.u64 	%rd228, cm;
	add.s64 	%rd229, %rd228, %rd227;
	ld.const.f32 	%f687, [%rd229];
	add.s64 	%rd230, %rd214, %rd227;
	ld.f32 	%f688, [%rd230];
	fma.rn.f32 	%f689, %f687, %f688, %f772;
	ld.const.f32 	%f690, [%rd229+4];
	ld.f32 	%f691, [%rd230+4];
	fma.rn.f32 	%f692, %f690, %f691, %f689;
	ld.const.f32 	%f693, [%rd229+8];
	ld.f32 	%f694, [%rd230+8];
	fma.rn.f32 	%f695, %f693, %f694, %f692;
	ld.const.f32 	%f696, [%rd229+12];
	ld.f32 	%f697, [%rd230+12];
	fma.rn.f32 	%f698, %f696, %f697, %f695;
	ld.const.f32 	%f699, [%rd229+16];
	ld.f32 	%f700, [%rd230+16];
	fma.rn.f32 	%f701, %f699, %f700, %f698;
	ld.const.f32 	%f702, [%rd229+20];
	ld.f32 	%f703, [%rd230+20];
	fma.rn.f32 	%f704, %f702, %f703, %f701;
	ld.const.f32 	%f705, [%rd229+24];
	ld.f32 	%f706, [%rd230+24];
	fma.rn.f32 	%f707, %f705, %f706, %f704;
	ld.const.f32 	%f708, [%rd229+28];
	ld.f32 	%f709, [%rd230+28];
	fma.rn.f32 	%f772, %f708, %f709, %f707;
	add.s32 	%r547, %r547, 8;
$L__BB0_116:
	setp.eq.s32 	%p184, %r89, 0;
	@%p184 bra 	$L__BB0_121;
	add.s32 	%r493, %r89, -1;
	setp.lt.u32 	%p185, %r493, 3;
	@%p185 bra 	$L__BB0_119;
	mul.wide.u32 	%rd231, %r547, 4;
	mov.u64 	%rd232, cm;
	add.s64 	%rd233, %rd232, %rd231;
	ld.const.f32 	%f711, [%rd233];
	add.s64 	%rd234, %rd214, %rd231;
	ld.f32 	%f712, [%rd234];
	fma.rn.f32 	%f713, %f711, %f712, %f772;
	ld.const.f32 	%f714, [%rd233+4];
	ld.f32 	%f715, [%rd234+4];
	fma.rn.f32 	%f716, %f714, %f715, %f713;
	ld.const.f32 	%f717, [%rd233+8];
	ld.f32 	%f718, [%rd234+8];
	fma.rn.f32 	%f719, %f717, %f718, %f716;
	ld.const.f32 	%f720, [%rd233+12];
	ld.f32 	%f721, [%rd234+12];
	fma.rn.f32 	%f772, %f720, %f721, %f719;
	add.s32 	%r547, %r547, 4;
$L__BB0_119:
	setp.eq.s32 	%p186, %r95, 0;
	@%p186 bra 	$L__BB0_121;
	mul.wide.u32 	%rd235, %r547, 4;
	mov.u64 	%rd236, cm;
	add.s64 	%rd237, %rd236, %rd235;
	ld.const.f32 	%f722, [%rd237];
	add.s64 	%rd238, %rd214, %rd235;
	ld.f32 	%f723, [%rd238];
	fma.rn.f32 	%f772, %f722, %f723, %f772;
$L__BB0_121:
	add.s32 	%r494, %r109, %r6;
	mad.lo.s32 	%r495, %r494, %r248, %r7;
	mul.wide.s32 	%rd239, %r495, 4;
	add.s64 	%rd240, %rd1, %rd239;
	st.global.f32 	[%rd240], %f772;
	bar.sync 	0;
	@%p159 bra 	$L__BB0_136;
	mad.lo.s32 	%r496, %r96, %r249, %r1;
	shl.b32 	%r497, %r496, 2;
	mov.u32 	%r498, sm;
	add.s32 	%r129, %r498, %r497;
	st.shared.f32 	[%r129], %f764;
	@%p160 bra 	$L__BB0_136;
	setp.lt.u32 	%p189, %r83, 15;
	mov.b32 	%r551, 1;
	@%p189 bra 	$L__BB0_126;
	mov.b32 	%r549, 1;
$L__BB0_125:
	.pragma "nounroll";
	mul.wide.u32 	%rd241, %r549, 4;
	add.s64 	%rd242, %rd199, %rd241;
	ld.f32 	%f724, [%rd242];
	shl.b32 	%r501, %r549, 2;
	add.s32 	%r502, %r129, %r501;
	st.shared.f32 	[%r502], %f724;
	ld.f32 	%f725, [%rd242+4];
	st.shared.f32 	[%r502+4], %f725;
	ld.f32 	%f726, [%rd242+8];
	st.shared.f32 	[%r502+8], %f726;
	ld.f32 	%f727, [%rd242+12];
	st.shared.f32 	[%r502+12], %f727;
	ld.f32 	%f728, [%rd242+16];
	st.shared.f32 	[%r502+16], %f728;
	ld.f32 	%f729, [%rd242+20];
	st.shared.f32 	[%r502+20], %f729;
	ld.f32 	%f730, [%rd242+24];
	st.shared.f32 	[%r502+24], %f730;
	ld.f32 	%f731, [%rd242+28];
	st.shared.f32 	[%r502+28], %f731;
	ld.f32 	%f732, [%rd242+32];
	st.shared.f32 	[%r502+32], %f732;
	ld.f32 	%f733, [%rd242+36];
	st.shared.f32 	[%r502+36], %f733;
	ld.f32 	%f734, [%rd242+40];
	st.shared.f32 	[%r502+40], %f734;
	ld.f32 	%f735, [%rd242+44];
	st.shared.f32 	[%r502+44], %f735;
	ld.f32 	%f736, [%rd242+48];
	st.shared.f32 	[%r502+48], %f736;
	ld.f32 	%f737, [%rd242+52];
	st.shared.f32 	[%r502+52], %f737;
	ld.f32 	%f738, [%rd242+56];
	st.shared.f32 	[%r502+56], %f738;
	ld.f32 	%f739, [%rd242+60];
	st.shared.f32 	[%r502+60], %f739;
	add.s32 	%r551, %r549, 16;
	add.s32 	%r503, %r549, 15;
	and.b32  	%r504, %r82, -16;
	setp.ne.s32 	%p190, %r503, %r504;
	mov.u32 	%r549, %r551;
	@%p190 bra 	$L__BB0_125;
$L__BB0_126:
	and.b32  	%r505, %r82, 15;
	setp.eq.s32 	%p191, %r505, 0;
	@%p191 bra 	$L__BB0_136;
	setp.lt.u32 	%p192, %r84, 7;
	@%p192 bra 	$L__BB0_129;
	mul.wide.u32 	%rd243, %r551, 4;
	add.s64 	%rd244, %rd199, %rd243;
	ld.f32 	%f740, [%rd244];
	shl.b32 	%r506, %r551, 2;
	add.s32 	%r507, %r129, %r506;
	st.shared.f32 	[%r507], %f740;
	ld.f32 	%f741, [%rd244+4];
	st.shared.f32 	[%r507+4], %f741;
	ld.f32 	%f742, [%rd244+8];
	st.shared.f32 	[%r507+8], %f742;
	ld.f32 	%f743, [%rd244+12];
	st.shared.f32 	[%r507+12], %f743;
	ld.f32 	%f744, [%rd244+16];
	st.shared.f32 	[%r507+16], %f744;
	ld.f32 	%f745, [%rd244+20];
	st.shared.f32 	[%r507+20], %f745;
	ld.f32 	%f746, [%rd244+24];
	st.shared.f32 	[%r507+24], %f746;
	ld.f32 	%f747, [%rd244+28];
	st.shared.f32 	[%r507+28], %f747;
	add.s32 	%r551, %r551, 8;
$L__BB0_129:
	setp.eq.s32 	%p193, %r90, 0;
	@%p193 bra 	$L__BB0_136;
	setp.lt.u32 	%p194, %r85, 3;
	@%p194 bra 	$L__BB0_132;
	mul.wide.u32 	%rd245, %r551, 4;
	add.s64 	%rd246, %rd199, %rd245;
	ld.f32 	%f748, [%rd246];
	shl.b32 	%r508, %r551, 2;
	add.s32 	%r509, %r129, %r508;
	st.shared.f32 	[%r509], %f748;
	ld.f32 	%f749, [%rd246+4];
	st.shared.f32 	[%r509+4], %f749;
	ld.f32 	%f750, [%rd246+8];
	st.shared.f32 	[%r509+8], %f750;
	ld.f32 	%f751, [%rd246+12];
	st.shared.f32 	[%r509+12], %f751;
	add.s32 	%r551, %r551, 4;
$L__BB0_132:
	setp.eq.s32 	%p195, %r91, 0;
	@%p195 bra 	$L__BB0_136;
	setp.eq.s32 	%p196, %r91, 1;
	mul.wide.u32 	%rd247, %r551, 4;
	add.s64 	%rd24, %rd199, %rd247;
	ld.f32 	%f752, [%rd24];
	shl.b32 	%r510, %r551, 2;
	add.s32 	%r137, %r129, %r510;
	st.shared.f32 	[%r137], %f752;
	@%p196 bra 	$L__BB0_136;
	setp.eq.s32 	%p197, %r91, 2;
	ld.f32 	%f753, [%rd24+4];
	st.shared.f32 	[%r137+4], %f753;
	@%p197 bra 	$L__BB0_136;
	ld.f32 	%f754, [%rd24+8];
	st.shared.f32 	[%r137+8], %f754;
$L__BB0_136:
	bar.sync 	0;
	add.s32 	%r534, %r96, 1;
	setp.eq.s32 	%p198, %r96, %r246;
	@%p198 bra 	$L__BB0_256;
	bra.uni 	$L__BB0_79;
$L__BB0_137:
	setp.lt.s32 	%p68, %r2, %r4;
	@%p68 bra 	$L__BB0_197;
	setp.gt.s32 	%p112, %r250, %r246;
	@%p112 bra 	$L__BB0_256;
	add.s32 	%r397, %r3, -1;
	mul.wide.s32 	%rd25, %r250, 4;
	setp.eq.s32 	%p113, %r1, %r397;
	setp.gt.s32 	%p114, %r250, 1;
	and.pred  	%p4, %p113, %p114;
	mul.lo.s32 	%r139, %r250, %r250;
	max.u32 	%r398, %r139, 1;
	add.s32 	%r140, %r250, -1;
	add.s32 	%r141, %r250, -2;
	add.s32 	%r399, %r250, 15;
	and.b32  	%r400, %r399, 15;
	add.s32 	%r142, %r400, -1;
	add.s32 	%r401, %r250, 7;
	and.b32  	%r402, %r401, 7;
	add.s32 	%r143, %r402, -1;
	and.b32  	%r144, %r250, 7;
	and.b32  	%r145, %r250, 3;
	and.b32  	%r146, %r398, 13;
	and.b32  	%r147, %r398, 5;
	and.b32  	%r148, %r399, 7;
	and.b32  	%r149, %r401, 3;
	and.b32  	%r150, %r250, 2147483640;
	and.b32  	%r151, %r250, 1;
	and.b32  	%r152, %r398, -16;
	and.b32  	%r153, %r398, 1;
	not.pred 	%p116, %p4;
	mov.u32 	%r553, %r250;
$L__BB0_140:
	mov.u32 	%r154, %r553;
	{ // callseq 4, 0
	.param .b64 param0;
	st.param.b64 	[param0], %rd25;
	.param .b64 retval0;
	call.uni (retval0), 
	malloc, 
	(
	param0
	);
	ld.param.b64 	%rd149, [retval0];
	} // callseq 4
	setp.ge.s32 	%p115, %r154, %r246;
	@%p115 bra 	$L__BB0_155;
	mad.lo.s32 	%r403, %r154, %r247, %r8;
	mul.wide.s32 	%rd150, %r403, 4;
	add.s64 	%rd27, %rd2, %rd150;
	ld.global.f32 	%f774, [%rd27];
	@%p116 bra 	$L__BB0_155;
	setp.lt.u32 	%p117, %r141, 15;
	mov.b32 	%r556, 1;
	@%p117 bra 	$L__BB0_145;
	mov.b32 	%r554, 1;
$L__BB0_144:
	.pragma "nounroll";
	mul.wide.u32 	%rd151, %r554, 4;
	add.s64 	%rd152, %rd27, %rd151;
	ld.global.f32 	%f422, [%rd152];
	add.s64 	%rd153, %rd149, %rd151;
	st.f32 	[%rd153], %f422;
	ld.global.f32 	%f423, [%rd152+4];
	st.f32 	[%rd153+4], %f423;
	ld.global.f32 	%f424, [%rd152+8];
	st.f32 	[%rd153+8], %f424;
	ld.global.f32 	%f425, [%rd152+12];
	st.f32 	[%rd153+12], %f425;
	ld.global.f32 	%f426, [%rd152+16];
	st.f32 	[%rd153+16], %f426;
	ld.global.f32 	%f427, [%rd152+20];
	st.f32 	[%rd153+20], %f427;
	ld.global.f32 	%f428, [%rd152+24];
	st.f32 	[%rd153+24], %f428;
	ld.global.f32 	%f429, [%rd152+28];
	st.f32 	[%rd153+28], %f429;
	ld.global.f32 	%f430, [%rd152+32];
	st.f32 	[%rd153+32], %f430;
	ld.global.f32 	%f431, [%rd152+36];
	st.f32 	[%rd153+36], %f431;
	ld.global.f32 	%f432, [%rd152+40];
	st.f32 	[%rd153+40], %f432;
	ld.global.f32 	%f433, [%rd152+44];
	st.f32 	[%rd153+44], %f433;
	ld.global.f32 	%f434, [%rd152+48];
	st.f32 	[%rd153+48], %f434;
	ld.global.f32 	%f435, [%rd152+52];
	st.f32 	[%rd153+52], %f435;
	ld.global.f32 	%f436, [%rd152+56];
	st.f32 	[%rd153+56], %f436;
	ld.global.f32 	%f437, [%rd152+60];
	st.f32 	[%rd153+60], %f437;
	add.s32 	%r556, %r554, 16;
	add.s32 	%r406, %r554, 15;
	and.b32  	%r407, %r140, -16;
	setp.ne.s32 	%p118, %r406, %r407;
	mov.u32 	%r554, %r556;
	@%p118 bra 	$L__BB0_144;
$L__BB0_145:
	and.b32  	%r408, %r140, 15;
	setp.eq.s32 	%p119, %r408, 0;
	@%p119 bra 	$L__BB0_155;
	setp.lt.u32 	%p120, %r142, 7;
	@%p120 bra 	$L__BB0_148;
	mul.wide.s32 	%rd154, %r556, 4;
	add.s64 	%rd155, %rd27, %rd154;
	ld.global.f32 	%f438, [%rd155];
	mul.wide.u32 	%rd156, %r556, 4;
	add.s64 	%rd157, %rd149, %rd156;
	st.f32 	[%rd157], %f438;
	ld.global.f32 	%f439, [%rd155+4];
	st.f32 	[%rd157+4], %f439;
	ld.global.f32 	%f440, [%rd155+8];
	st.f32 	[%rd157+8], %f440;
	ld.global.f32 	%f441, [%rd155+12];
	st.f32 	[%rd157+12], %f441;
	ld.global.f32 	%f442, [%rd155+16];
	st.f32 	[%rd157+16], %f442;
	ld.global.f32 	%f443, [%rd155+20];
	st.f32 	[%rd157+20], %f443;
	ld.global.f32 	%f444, [%rd155+24];
	st.f32 	[%rd157+24], %f444;
	ld.global.f32 	%f445, [%rd155+28];
	st.f32 	[%rd157+28], %f445;
	add.s32 	%r556, %r556, 8;
$L__BB0_148:
	setp.eq.s32 	%p121, %r148, 0;
	@%p121 bra 	$L__BB0_155;
	setp.lt.u32 	%p122, %r143, 3;
	@%p122 bra 	$L__BB0_151;
	mul.wide.s32 	%rd158, %r556, 4;
	add.s64 	%rd159, %rd27, %rd158;
	ld.global.f32 	%f446, [%rd159];
	mul.wide.u32 	%rd160, %r556, 4;
	add.s64 	%rd161, %rd149, %rd160;
	st.f32 	[%rd161], %f446;
	ld.global.f32 	%f447, [%rd159+4];
	st.f32 	[%rd161+4], %f447;
	ld.global.f32 	%f448, [%rd159+8];
	st.f32 	[%rd161+8], %f448;
	ld.global.f32 	%f449, [%rd159+12];
	st.f32 	[%rd161+12], %f449;
	add.s32 	%r556, %r556, 4;
$L__BB0_151:
	setp.eq.s32 	%p123, %r149, 0;
	@%p123 bra 	$L__BB0_155;
	setp.eq.s32 	%p124, %r149, 1;
	mul.wide.s32 	%rd162, %r556, 4;
	add.s64 	%rd28, %rd27, %rd162;
	ld.global.f32 	%f450, [%rd28];
	mul.wide.u32 	%rd163, %r556, 4;
	add.s64 	%rd29, %rd149, %rd163;
	st.f32 	[%rd29], %f450;
	@%p124 bra 	$L__BB0_155;
	setp.eq.s32 	%p125, %r149, 2;
	ld.global.f32 	%f451, [%rd28+4];
	st.f32 	[%rd29+4], %f451;
	@%p125 bra 	$L__BB0_155;
	ld.global.f32 	%f452, [%rd28+8];
	st.f32 	[%rd29+8], %f452;
$L__BB0_155:
	setp.lt.s32 	%p126, %r250, 1;
	mul.wide.u32 	%rd164, %r139, 4;
	{ // callseq 5, 0
	.param .b64 param0;
	st.param.b64 	[param0], %rd164;
	.param .b64 retval0;
	call.uni (retval0), 
	malloc, 
	(
	param0
	);
	ld.param.b64 	%rd165, [retval0];
	} // callseq 5
	sub.s32 	%r162, %r154, %r250;
	@%p126 bra 	$L__BB0_169;
	sub.s32 	%r163, %r250, %r154;
	mov.u32 	%r558, %r162;
$L__BB0_157:
	setp.lt.u32 	%p127, %r140, 7;
	mad.lo.s32 	%r165, %r558, %r249, %r1;
	add.s32 	%r410, %r163, %r558;
	mul.lo.s32 	%r166, %r410, %r250;
	mov.b32 	%r561, 0;
	@%p127 bra 	$L__BB0_160;
	mov.b32 	%r559, 0;
$L__BB0_159:
	.pragma "nounroll";
	add.s32 	%r412, %r165, %r559;
	shl.b32 	%r413, %r412, 2;
	mov.u32 	%r414, sm;
	add.s32 	%r415, %r414, %r413;
	ld.shared.f32 	%f453, [%r415];
	add.s32 	%r416, %r559, %r166;
	mul.wide.s32 	%rd166, %r416, 4;
	add.s64 	%rd167, %rd165, %rd166;
	st.f32 	[%rd167], %f453;
	ld.shared.f32 	%f454, [%r415+4];
	st.f32 	[%rd167+4], %f454;
	ld.shared.f32 	%f455, [%r415+8];
	st.f32 	[%rd167+8], %f455;
	ld.shared.f32 	%f456, [%r415+12];
	st.f32 	[%rd167+12], %f456;
	ld.shared.f32 	%f457, [%r415+16];
	st.f32 	[%rd167+16], %f457;
	ld.shared.f32 	%f458, [%r415+20];
	st.f32 	[%rd167+20], %f458;
	ld.shared.f32 	%f459, [%r415+24];
	st.f32 	[%rd167+24], %f459;
	ld.shared.f32 	%f460, [%r415+28];
	st.f32 	[%rd167+28], %f460;
	add.s32 	%r559, %r559, 8;
	setp.ne.s32 	%p128, %r559, %r150;
	mov.u32 	%r561, %r150;
	@%p128 bra 	$L__BB0_159;
$L__BB0_160:
	setp.eq.s32 	%p129, %r144, 0;
	@%p129 bra 	$L__BB0_168;
	add.s32 	%r417, %r144, -1;
	setp.lt.u32 	%p130, %r417, 3;
	@%p130 bra 	$L__BB0_163;
	add.s32 	%r418, %r165, %r561;
	shl.b32 	%r419, %r418, 2;
	mov.u32 	%r420, sm;
	add.s32 	%r421, %r420, %r419;
	ld.shared.f32 	%f461, [%r421];
	add.s32 	%r422, %r561, %r166;
	mul.wide.s32 	%rd168, %r422, 4;
	add.s64 	%rd169, %rd165, %rd168;
	st.f32 	[%rd169], %f461;
	ld.shared.f32 	%f462, [%r421+4];
	st.f32 	[%rd169+4], %f462;
	ld.shared.f32 	%f463, [%r421+8];
	st.f32 	[%rd169+8], %f463;
	ld.shared.f32 	%f464, [%r421+12];
	st.f32 	[%rd169+12], %f464;
	add.s32 	%r561, %r561, 4;
$L__BB0_163:
	setp.eq.s32 	%p131, %r145, 0;
	@%p131 bra 	$L__BB0_168;
	setp.eq.s32 	%p132, %r145, 1;
	@%p132 bra 	$L__BB0_166;
	add.s32 	%r423, %r165, %r561;
	shl.b32 	%r424, %r423, 2;
	mov.u32 	%r425, sm;
	add.s32 	%r426, %r425, %r424;
	ld.shared.f32 	%f465, [%r426];
	add.s32 	%r427, %r561, %r166;
	mul.wide.s32 	%rd170, %r427, 4;
	add.s64 	%rd171, %rd165, %rd170;
	st.f32 	[%rd171], %f465;
	ld.shared.f32 	%f466, [%r426+4];
	st.f32 	[%rd171+4], %f466;
	add.s32 	%r561, %r561, 2;
$L__BB0_166:
	setp.eq.s32 	%p133, %r151, 0;
	@%p133 bra 	$L__BB0_168;
	add.s32 	%r428, %r165, %r561;
	shl.b32 	%r429, %r428, 2;
	mov.u32 	%r430, sm;
	add.s32 	%r431, %r430, %r429;
	ld.shared.f32 	%f467, [%r431];
	add.s32 	%r432, %r561, %r166;
	mul.wide.s32 	%rd172, %r432, 4;
	add.s64 	%rd173, %rd165, %rd172;
	st.f32 	[%rd173], %f467;
$L__BB0_168:
	add.s32 	%r558, %r558, 1;
	setp.lt.s32 	%p134, %r558, %r154;
	@%p134 bra 	$L__BB0_157;
$L__BB0_169:
	setp.eq.s32 	%p135, %r250, 0;
	mov.f32 	%f782, 0f00000000;
	@%p135 bra 	$L__BB0_181;
	setp.lt.u32 	%p136, %r139, 16;
	mov.f32 	%f782, 0f00000000;
	mov.b32 	%r565, 0;
	@%p136 bra 	$L__BB0_173;
	mov.f32 	%f782, 0f00000000;
	mov.b32 	%r563, 0;
$L__BB0_172:
	.pragma "nounroll";
	mul.wide.u32 	%rd174, %r563, 4;
	mov.u64 	%rd175, cm;
	add.s64 	%rd176, %rd175, %rd174;
	ld.const.f32 	%f472, [%rd176];
	add.s64 	%rd177, %rd165, %rd174;
	ld.f32 	%f473, [%rd177];
	fma.rn.f32 	%f474, %f472, %f473, %f782;
	ld.const.f32 	%f475, [%rd176+4];
	ld.f32 	%f476, [%rd177+4];
	fma.rn.f32 	%f477, %f475, %f476, %f474;
	ld.const.f32 	%f478, [%rd176+8];
	ld.f32 	%f479, [%rd177+8];
	fma.rn.f32 	%f480, %f478, %f479, %f477;
	ld.const.f32 	%f481, [%rd176+12];
	ld.f32 	%f482, [%rd177+12];
	fma.rn.f32 	%f483, %f481, %f482, %f480;
	ld.const.f32 	%f484, [%rd176+16];
	ld.f32 	%f485, [%rd177+16];
	fma.rn.f32 	%f486, %f484, %f485, %f483;
	ld.const.f32 	%f487, [%rd176+20];
	ld.f32 	%f488, [%rd177+20];
	fma.rn.f32 	%f489, %f487, %f488, %f486;
	ld.const.f32 	%f490, [%rd176+24];
	ld.f32 	%f491, [%rd177+24];
	fma.rn.f32 	%f492, %f490, %f491, %f489;
	ld.const.f32 	%f493, [%rd176+28];
	ld.f32 	%f494, [%rd177+28];
	fma.rn.f32 	%f495, %f493, %f494, %f492;
	ld.const.f32 	%f496, [%rd176+32];
	ld.f32 	%f497, [%rd177+32];
	fma.rn.f32 	%f498, %f496, %f497, %f495;
	ld.const.f32 	%f499, [%rd176+36];
	ld.f32 	%f500, [%rd177+36];
	fma.rn.f32 	%f501, %f499, %f500, %f498;
	ld.const.f32 	%f502, [%rd176+40];
	ld.f32 	%f503, [%rd177+40];
	fma.rn.f32 	%f504, %f502, %f503, %f501;
	ld.const.f32 	%f505, [%rd176+44];
	ld.f32 	%f506, [%rd177+44];
	fma.rn.f32 	%f507, %f505, %f506, %f504;
	ld.const.f32 	%f508, [%rd176+48];
	ld.f32 	%f509, [%rd177+48];
	fma.rn.f32 	%f510, %f508, %f509, %f507;
	ld.const.f32 	%f511, [%rd176+52];
	ld.f32 	%f512, [%rd177+52];
	fma.rn.f32 	%f513, %f511, %f512, %f510;
	ld.const.f32 	%f514, [%rd176+56];
	ld.f32 	%f515, [%rd177+56];
	fma.rn.f32 	%f516, %f514, %f515, %f513;
	ld.const.f32 	%f517, [%rd176+60];
	ld.f32 	%f518, [%rd177+60];
	fma.rn.f32 	%f782, %f517, %f518, %f516;
	add.s32 	%r563, %r563, 16;
	setp.ne.s32 	%p137, %r563, %r152;
	mov.u32 	%r565, %r152;
	@%p137 bra 	$L__BB0_172;
$L__BB0_173:
	setp.eq.s32 	%p138, %r146, 0;
	@%p138 bra 	$L__BB0_181;
	add.s32 	%r435, %r146, -1;
	setp.lt.u32 	%p139, %r435, 7;
	@%p139 bra 	$L__BB0_176;
	mul.wide.u32 	%rd178, %r565, 4;
	mov.u64 	%rd179, cm;
	add.s64 	%rd180, %rd179, %rd178;
	ld.const.f32 	%f520, [%rd180];
	add.s64 	%rd181, %rd165, %rd178;
	ld.f32 	%f521, [%rd181];
	fma.rn.f32 	%f522, %f520, %f521, %f782;
	ld.const.f32 	%f523, [%rd180+4];
	ld.f32 	%f524, [%rd181+4];
	fma.rn.f32 	%f525, %f523, %f524, %f522;
	ld.const.f32 	%f526, [%rd180+8];
	ld.f32 	%f527, [%rd181+8];
	fma.rn.f32 	%f528, %f526, %f527, %f525;
	ld.const.f32 	%f529, [%rd180+12];
	ld.f32 	%f530, [%rd181+12];
	fma.rn.f32 	%f531, %f529, %f530, %f528;
	ld.const.f32 	%f532, [%rd180+16];
	ld.f32 	%f533, [%rd181+16];
	fma.rn.f32 	%f534, %f532, %f533, %f531;
	ld.const.f32 	%f535, [%rd180+20];
	ld.f32 	%f536, [%rd181+20];
	fma.rn.f32 	%f537, %f535, %f536, %f534;
	ld.const.f32 	%f538, [%rd180+24];
	ld.f32 	%f539, [%rd181+24];
	fma.rn.f32 	%f540, %f538, %f539, %f537;
	ld.const.f32 	%f541, [%rd180+28];
	ld.f32 	%f542, [%rd181+28];
	fma.rn.f32 	%f782, %f541, %f542, %f540;
	add.s32 	%r565, %r565, 8;
$L__BB0_176:
	setp.eq.s32 	%p140, %r147, 0;
	@%p140 bra 	$L__BB0_181;
	add.s32 	%r436, %r147, -1;
	setp.lt.u32 	%p141, %r436, 3;
	@%p141 bra 	$L__BB0_179;
	mul.wide.u32 	%rd182, %r565, 4;
	mov.u64 	%rd183, cm;
	add.s64 	%rd184, %rd183, %rd182;
	ld.const.f32 	%f544, [%rd184];
	add.s64 	%rd185, %rd165, %rd182;
	ld.f32 	%f545, [%rd185];
	fma.rn.f32 	%f546, %f544, %f545, %f782;
	ld.const.f32 	%f547, [%rd184+4];
	ld.f32 	%f548, [%rd185+4];
	fma.rn.f32 	%f549, %f547, %f548, %f546;
	ld.const.f32 	%f550, [%rd184+8];
	ld.f32 	%f551, [%rd185+8];
	fma.rn.f32 	%f552, %f550, %f551, %f549;
	ld.const.f32 	%f553, [%rd184+12];
	ld.f32 	%f554, [%rd185+12];
	fma.rn.f32 	%f782, %f553, %f554, %f552;
	add.s32 	%r565, %r565, 4;
$L__BB0_179:
	setp.eq.s32 	%p142, %r153, 0;
	@%p142 bra 	$L__BB0_181;
	mul.wide.u32 	%rd186, %r565, 4;
	mov.u64 	%rd187, cm;
	add.s64 	%rd188, %rd187, %rd186;
	ld.const.f32 	%f555, [%rd188];
	add.s64 	%rd189, %rd165, %rd186;
	ld.f32 	%f556, [%rd189];
	fma.rn.f32 	%f782, %f555, %f556, %f782;
$L__BB0_181:
	add.s32 	%r437, %r162, %r6;
	mad.lo.s32 	%r438, %r437, %r248, %r7;
	mul.wide.s32 	%rd190, %r438, 4;
	add.s64 	%rd191, %rd1, %rd190;
	st.global.f32 	[%rd191], %f782;
	bar.sync 	0;
	@%p115 bra 	$L__BB0_196;
	mad.lo.s32 	%r439, %r154, %r249, %r1;
	shl.b32 	%r440, %r439, 2;
	mov.u32 	%r441, sm;
	add.s32 	%r182, %r441, %r440;
	st.shared.f32 	[%r182], %f774;
	@%p116 bra 	$L__BB0_196;
	setp.lt.u32 	%p145, %r141, 15;
	mov.b32 	%r569, 1;
	@%p145 bra 	$L__BB0_186;
	mov.b32 	%r567, 1;
$L__BB0_185:
	.pragma "nounroll";
	mul.wide.u32 	%rd192, %r567, 4;
	add.s64 	%rd193, %rd149, %rd192;
	ld.f32 	%f557, [%rd193];
	shl.b32 	%r444, %r567, 2;
	add.s32 	%r445, %r182, %r444;
	st.shared.f32 	[%r445], %f557;
	ld.f32 	%f558, [%rd193+4];
	st.shared.f32 	[%r445+4], %f558;
	ld.f32 	%f559, [%rd193+8];
	st.shared.f32 	[%r445+8], %f559;
	ld.f32 	%f560, [%rd193+12];
	st.shared.f32 	[%r445+12], %f560;
	ld.f32 	%f561, [%rd193+16];
	st.shared.f32 	[%r445+16], %f561;
	ld.f32 	%f562, [%rd193+20];
	st.shared.f32 	[%r445+20], %f562;
	ld.f32 	%f563, [%rd193+24];
	st.shared.f32 	[%r445+24], %f563;
	ld.f32 	%f564, [%rd193+28];
	st.shared.f32 	[%r445+28], %f564;
	ld.f32 	%f565, [%rd193+32];
	st.shared.f32 	[%r445+32], %f565;
	ld.f32 	%f566, [%rd193+36];
	st.shared.f32 	[%r445+36], %f566;
	ld.f32 	%f567, [%rd193+40];
	st.shared.f32 	[%r445+40], %f567;
	ld.f32 	%f568, [%rd193+44];
	st.shared.f32 	[%r445+44], %f568;
	ld.f32 	%f569, [%rd193+48];
	st.shared.f32 	[%r445+48], %f569;
	ld.f32 	%f570, [%rd193+52];
	st.shared.f32 	[%r445+52], %f570;
	ld.f32 	%f571, [%rd193+56];
	st.shared.f32 	[%r445+56], %f571;
	ld.f32 	%f572, [%rd193+60];
	st.shared.f32 	[%r445+60], %f572;
	add.s32 	%r569, %r567, 16;
	add.s32 	%r446, %r567, 15;
	and.b32  	%r447, %r140, -16;
	setp.ne.s32 	%p146, %r446, %r447;
	mov.u32 	%r567, %r569;
	@%p146 bra 	$L__BB0_185;
$L__BB0_186:
	and.b32  	%r448, %r140, 15;
	setp.eq.s32 	%p147, %r448, 0;
	@%p147 bra 	$L__BB0_196;
	setp.lt.u32 	%p148, %r142, 7;
	@%p148 bra 	$L__BB0_189;
	mul.wide.u32 	%rd194, %r569, 4;
	add.s64 	%rd195, %rd149, %rd194;
	ld.f32 	%f573, [%rd195];
	shl.b32 	%r449, %r569, 2;
	add.s32 	%r450, %r182, %r449;
	st.shared.f32 	[%r450], %f573;
	ld.f32 	%f574, [%rd195+4];
	st.shared.f32 	[%r450+4], %f574;
	ld.f32 	%f575, [%rd195+8];
	st.shared.f32 	[%r450+8], %f575;
	ld.f32 	%f576, [%rd195+12];
	st.shared.f32 	[%r450+12], %f576;
	ld.f32 	%f577, [%rd195+16];
	st.shared.f32 	[%r450+16], %f577;
	ld.f32 	%f578, [%rd195+20];
	st.shared.f32 	[%r450+20], %f578;
	ld.f32 	%f579, [%rd195+24];
	st.shared.f32 	[%r450+24], %f579;
	ld.f32 	%f580, [%rd195+28];
	st.shared.f32 	[%r450+28], %f580;
	add.s32 	%r569, %r569, 8;
$L__BB0_189:
	setp.eq.s32 	%p149, %r148, 0;
	@%p149 bra 	$L__BB0_196;
	setp.lt.u32 	%p150, %r143, 3;
	@%p150 bra 	$L__BB0_192;
	mul.wide.u32 	%rd196, %r569, 4;
	add.s64 	%rd197, %rd149, %rd196;
	ld.f32 	%f581, [%rd197];
	shl.b32 	%r451, %r569, 2;
	add.s32 	%r452, %r182, %r451;
	st.shared.f32 	[%r452], %f581;
	ld.f32 	%f582, [%rd197+4];
	st.shared.f32 	[%r452+4], %f582;
	ld.f32 	%f583, [%rd197+8];
	st.shared.f32 	[%r452+8], %f583;
	ld.f32 	%f584, [%rd197+12];
	st.shared.f32 	[%r452+12], %f584;
	add.s32 	%r569, %r569, 4;
$L__BB0_192:
	setp.eq.s32 	%p151, %r149, 0;
	@%p151 bra 	$L__BB0_196;
	setp.eq.s32 	%p152, %r149, 1;
	mul.wide.u32 	%rd198, %r569, 4;
	add.s64 	%rd31, %rd149, %rd198;
	ld.f32 	%f585, [%rd31];
	shl.b32 	%r453, %r569, 2;
	add.s32 	%r190, %r182, %r453;
	st.shared.f32 	[%r190], %f585;
	@%p152 bra 	$L__BB0_196;
	setp.eq.s32 	%p153, %r149, 2;
	ld.f32 	%f586, [%rd31+4];
	st.shared.f32 	[%r190+4], %f586;
	@%p153 bra 	$L__BB0_196;
	ld.f32 	%f587, [%rd31+8];
	st.shared.f32 	[%r190+8], %f587;
$L__BB0_196:
	bar.sync 	0;
	add.s32 	%r553, %r154, 1;
	setp.eq.s32 	%p154, %r154, %r246;
	@%p154 bra 	$L__BB0_256;
	bra.uni 	$L__BB0_140;
$L__BB0_197:
	setp.ne.s32 	%p69, %r5, 0;
	@%p69 bra 	$L__BB0_256;
	sub.s32 	%r338, %r3, %r250;
	add.s32 	%r339, %r338, 1;
	setp.ge.s32 	%p70, %r1, %r339;
	@%p70 bra 	$L__BB0_256;
	setp.lt.s32 	%p71, %r246, 1;
	@%p71 bra 	$L__BB0_256;
	mul.wide.s32 	%rd32, %r250, 4;
	setp.eq.s32 	%p72, %r1, %r338;
	setp.gt.s32 	%p73, %r250, 1;
	and.pred  	%p5, %p72, %p73;
	mul.lo.s32 	%r192, %r250, %r250;
	max.u32 	%r341, %r192, 1;
	add.s32 	%r193, %r250, -1;
	add.s32 	%r194, %r250, -2;
	add.s32 	%r342, %r250, 15;
	and.b32  	%r343, %r342, 15;
	add.s32 	%r195, %r343, -1;
	add.s32 	%r344, %r250, 7;
	and.b32  	%r345, %r344, 7;
	add.s32 	%r196, %r345, -1;
	and.b32  	%r197, %r250, 7;
	and.b32  	%r198, %r250, 3;
	and.b32  	%r199, %r341, 13;
	and.b32  	%r200, %r341, 5;
	and.b32  	%r201, %r342, 7;
	and.b32  	%r202, %r344, 3;
	and.b32  	%r203, %r250, 2147483640;
	and.b32  	%r204, %r250, 1;
	and.b32  	%r205, %r341, -16;
	and.b32  	%r206, %r341, 1;
	add.s32 	%r207, %r250, %r246;
	not.pred 	%p74, %p5;
	mov.u32 	%r571, %r250;
$L__BB0_201:
	{ // callseq 2, 0
	.param .b64 param0;
	st.param.b64 	[param0], %rd32;
	.param .b64 retval0;
	call.uni (retval0), 
	malloc, 
	(
	param0
	);
	ld.param.b64 	%rd99, [retval0];
	} // callseq 2
	mad.lo.s32 	%r346, %r571, %r247, %r8;
	mul.wide.s32 	%rd100, %r346, 4;
	add.s64 	%rd34, %rd2, %rd100;
	ld.global.f32 	%f44, [%rd34];
	@%p74 bra 	$L__BB0_215;
	setp.lt.u32 	%p75, %r194, 15;
	mov.b32 	%r574, 1;
	@%p75 bra 	$L__BB0_205;
	mov.b32 	%r572, 1;
$L__BB0_204:
	.pragma "nounroll";
	mul.wide.u32 	%rd101, %r572, 4;
	add.s64 	%rd102, %rd34, %rd101;
	ld.global.f32 	%f255, [%rd102];
	add.s64 	%rd103, %rd99, %rd101;
	st.f32 	[%rd103], %f255;
	ld.global.f32 	%f256, [%rd102+4];
	st.f32 	[%rd103+4], %f256;
	ld.global.f32 	%f257, [%rd102+8];
	st.f32 	[%rd103+8], %f257;
	ld.global.f32 	%f258, [%rd102+12];
	st.f32 	[%rd103+12], %f258;
	ld.global.f32 	%f259, [%rd102+16];
	st.f32 	[%rd103+16], %f259;
	ld.global.f32 	%f260, [%rd102+20];
	st.f32 	[%rd103+20], %f260;
	ld.global.f32 	%f261, [%rd102+24];
	st.f32 	[%rd103+24], %f261;
	ld.global.f32 	%f262, [%rd102+28];
	st.f32 	[%rd103+28], %f262;
	ld.global.f32 	%f263, [%rd102+32];
	st.f32 	[%rd103+32], %f263;
	ld.global.f32 	%f264, [%rd102+36];
	st.f32 	[%rd103+36], %f264;
	ld.global.f32 	%f265, [%rd102+40];
	st.f32 	[%rd103+40], %f265;
	ld.global.f32 	%f266, [%rd102+44];
	st.f32 	[%rd103+44], %f266;
	ld.global.f32 	%f267, [%rd102+48];
	st.f32 	[%rd103+48], %f267;
	ld.global.f32 	%f268, [%rd102+52];
	st.f32 	[%rd103+52], %f268;
	ld.global.f32 	%f269, [%rd102+56];
	st.f32 	[%rd103+56], %f269;
	ld.global.f32 	%f270, [%rd102+60];
	st.f32 	[%rd103+60], %f270;
	add.s32 	%r574, %r572, 16;
	add.s32 	%r349, %r572, 15;
	and.b32  	%r350, %r193, -16;
	setp.ne.s32 	%p76, %r349, %r350;
	mov.u32 	%r572, %r574;
	@%p76 bra 	$L__BB0_204;
$L__BB0_205:
	and.b32  	%r351, %r193, 15;
	setp.eq.s32 	%p77, %r351, 0;
	@%p77 bra 	$L__BB0_215;
	setp.lt.u32 	%p78, %r195, 7;
	@%p78 bra 	$L__BB0_208;
	mul.wide.s32 	%rd104, %r574, 4;
	add.s64 	%rd105, %rd34, %rd104;
	ld.global.f32 	%f271, [%rd105];
	mul.wide.u32 	%rd106, %r574, 4;
	add.s64 	%rd107, %rd99, %rd106;
	st.f32 	[%rd107], %f271;
	ld.global.f32 	%f272, [%rd105+4];
	st.f32 	[%rd107+4], %f272;
	ld.global.f32 	%f273, [%rd105+8];
	st.f32 	[%rd107+8], %f273;
	ld.global.f32 	%f274, [%rd105+12];
	st.f32 	[%rd107+12], %f274;
	ld.global.f32 	%f275, [%rd105+16];
	st.f32 	[%rd107+16], %f275;
	ld.global.f32 	%f276, [%rd105+20];
	st.f32 	[%rd107+20], %f276;
	ld.global.f32 	%f277, [%rd105+24];
	st.f32 	[%rd107+24], %f277;
	ld.global.f32 	%f278, [%rd105+28];
	st.f32 	[%rd107+28], %f278;
	add.s32 	%r574, %r574, 8;
$L__BB0_208:
	setp.eq.s32 	%p79, %r201, 0;
	@%p79 bra 	$L__BB0_215;
	setp.lt.u32 	%p80, %r196, 3;
	@%p80 bra 	$L__BB0_211;
	mul.wide.s32 	%rd108, %r574, 4;
	add.s64 	%rd109, %rd34, %rd108;
	ld.global.f32 	%f279, [%rd109];
	mul.wide.u32 	%rd110, %r574, 4;
	add.s64 	%rd111, %rd99, %rd110;
	st.f32 	[%rd111], %f279;
	ld.global.f32 	%f280, [%rd109+4];
	st.f32 	[%rd111+4], %f280;
	ld.global.f32 	%f281, [%rd109+8];
	st.f32 	[%rd111+8], %f281;
	ld.global.f32 	%f282, [%rd109+12];
	st.f32 	[%rd111+12], %f282;
	add.s32 	%r574, %r574, 4;
$L__BB0_211:
	setp.eq.s32 	%p81, %r202, 0;
	@%p81 bra 	$L__BB0_215;
	setp.eq.s32 	%p82, %r202, 1;
	mul.wide.s32 	%rd112, %r574, 4;
	add.s64 	%rd35, %rd34, %rd112;
	ld.global.f32 	%f283, [%rd35];
	mul.wide.u32 	%rd113, %r574, 4;
	add.s64 	%rd36, %rd99, %rd113;
	st.f32 	[%rd36], %f283;
	@%p82 bra 	$L__BB0_215;
	setp.eq.s32 	%p83, %r202, 2;
	ld.global.f32 	%f284, [%rd35+4];
	st.f32 	[%rd36+4], %f284;
	@%p83 bra 	$L__BB0_215;
	ld.global.f32 	%f285, [%rd35+8];
	st.f32 	[%rd36+8], %f285;
$L__BB0_215:
	setp.lt.s32 	%p84, %r250, 1;
	mul.wide.u32 	%rd114, %r192, 4;
	{ // callseq 3, 0
	.param .b64 param0;
	st.param.b64 	[param0], %rd114;
	.param .b64 retval0;
	call.uni (retval0), 
	malloc, 
	(
	param0
	);
	ld.param.b64 	%rd115, [retval0];
	} // callseq 3
	sub.s32 	%r216, %r571, %r250;
	@%p84 bra 	$L__BB0_229;
	sub.s32 	%r217, %r250, %r571;
	mov.u32 	%r576, %r216;
$L__BB0_217:
	setp.lt.u32 	%p85, %r193, 7;
	mad.lo.s32 	%r219, %r576, %r249, %r1;
	add.s32 	%r353, %r217, %r576;
	mul.lo.s32 	%r220, %r353, %r250;
	mov.b32 	%r579, 0;
	@%p85 bra 	$L__BB0_220;
	mov.b32 	%r577, 0;
$L__BB0_219:
	.pragma "nounroll";
	add.s32 	%r355, %r219, %r577;
	shl.b32 	%r356, %r355, 2;
	mov.u32 	%r357, sm;
	add.s32 	%r358, %r357, %r356;
	ld.shared.f32 	%f286, [%r358];
	add.s32 	%r359, %r577, %r220;
	mul.wide.s32 	%rd116, %r359, 4;
	add.s64 	%rd117, %rd115, %rd116;
	st.f32 	[%rd117], %f286;
	ld.shared.f32 	%f287, [%r358+4];
	st.f32 	[%rd117+4], %f287;
	ld.shared.f32 	%f288, [%r358+8];
	st.f32 	[%rd117+8], %f288;
	ld.shared.f32 	%f289, [%r358+12];
	st.f32 	[%rd117+12], %f289;
	ld.shared.f32 	%f290, [%r358+16];
	st.f32 	[%rd117+16], %f290;
	ld.shared.f32 	%f291, [%r358+20];
	st.f32 	[%rd117+20], %f291;
	ld.shared.f32 	%f292, [%r358+24];
	st.f32 	[%rd117+24], %f292;
	ld.shared.f32 	%f293, [%r358+28];
	st.f32 	[%rd117+28], %f293;
	add.s32 	%r577, %r577, 8;
	setp.ne.s32 	%p86, %r577, %r203;
	mov.u32 	%r579, %r203;
	@%p86 bra 	$L__BB0_219;
$L__BB0_220:
	setp.eq.s32 	%p87, %r197, 0;
	@%p87 bra 	$L__BB0_228;
	add.s32 	%r360, %r197, -1;
	setp.lt.u32 	%p88, %r360, 3;
	@%p88 bra 	$L__BB0_223;
	add.s32 	%r361, %r219, %r579;
	shl.b32 	%r362, %r361, 2;
	mov.u32 	%r363, sm;
	add.s32 	%r364, %r363, %r362;
	ld.shared.f32 	%f294, [%r364];
	add.s32 	%r365, %r579, %r220;
	mul.wide.s32 	%rd118, %r365, 4;
	add.s64 	%rd119, %rd115, %rd118;
	st.f32 	[%rd119], %f294;
	ld.shared.f32 	%f295, [%r364+4];
	st.f32 	[%rd119+4], %f295;
	ld.shared.f32 	%f296, [%r364+8];
	st.f32 	[%rd119+8], %f296;
	ld.shared.f32 	%f297, [%r364+12];
	st.f32 	[%rd119+12], %f297;
	add.s32 	%r579, %r579, 4;
$L__BB0_223:
	setp.eq.s32 	%p89, %r198, 0;
	@%p89 bra 	$L__BB0_228;
	setp.eq.s32 	%p90, %r198, 1;
	@%p90 bra 	$L__BB0_226;
	add.s32 	%r366, %r219, %r579;
	shl.b32 	%r367, %r366, 2;
	mov.u32 	%r368, sm;
	add.s32 	%r369, %r368, %r367;
	ld.shared.f32 	%f298, [%r369];
	add.s32 	%r370, %r579, %r220;
	mul.wide.s32 	%rd120, %r370, 4;
	add.s64 	%rd121, %rd115, %rd120;
	st.f32 	[%rd121], %f298;
	ld.shared.f32 	%f299, [%r369+4];
	st.f32 	[%rd121+4], %f299;
	add.s32 	%r579, %r579, 2;
$L__BB0_226:
	setp.eq.s32 	%p91, %r204, 0;
	@%p91 bra 	$L__BB0_228;
	add.s32 	%r371, %r219, %r579;
	shl.b32 	%r372, %r371, 2;
	mov.u32 	%r373, sm;
	add.s32 	%r374, %r373, %r372;
	ld.shared.f32 	%f300, [%r374];
	add.s32 	%r375, %r579, %r220;
	mul.wide.s32 	%rd122, %r375, 4;
	add.s64 	%rd123, %rd115, %rd122;
	st.f32 	[%rd123], %f300;
$L__BB0_228:
	add.s32 	%r576, %r576, 1;
	setp.lt.s32 	%p92, %r576, %r571;
	@%p92 bra 	$L__BB0_217;
$L__BB0_229:
	setp.eq.s32 	%p93, %r250, 0;
	mov.f32 	%f790, 0f00000000;
	@%p93 bra 	$L__BB0_241;
	setp.lt.u32 	%p94, %r192, 16;
	mov.f32 	%f790, 0f00000000;
	mov.b32 	%r583, 0;
	@%p94 bra 	$L__BB0_233;
	mov.f32 	%f790, 0f00000000;
	mov.b32 	%r581, 0;
$L__BB0_232:
	.pragma "nounroll";
	mul.wide.u32 	%rd124, %r581, 4;
	mov.u64 	%rd125, cm;
	add.s64 	%rd126, %rd125, %rd124;
	ld.const.f32 	%f305, [%rd126];
	add.s64 	%rd127, %rd115, %rd124;
	ld.f32 	%f306, [%rd127];
	fma.rn.f32 	%f307, %f305, %f306, %f790;
	ld.const.f32 	%f308, [%rd126+4];
	ld.f32 	%f309, [%rd127+4];
	fma.rn.f32 	%f310, %f308, %f309, %f307;
	ld.const.f32 	%f311, [%rd126+8];
	ld.f32 	%f312, [%rd127+8];
	fma.rn.f32 	%f313, %f311, %f312, %f310;
	ld.const.f32 	%f314, [%rd126+12];
	ld.f32 	%f315, [%rd127+12];
	fma.rn.f32 	%f316, %f314, %f315, %f313;
	ld.const.f32 	%f317, [%rd126+16];
	ld.f32 	%f318, [%rd127+16];
	fma.rn.f32 	%f319, %f317, %f318, %f316;
	ld.const.f32 	%f320, [%rd126+20];
	ld.f32 	%f321, [%rd127+20];
	fma.rn.f32 	%f322, %f320, %f321, %f319;
	ld.const.f32 	%f323, [%rd126+24];
	ld.f32 	%f324, [%rd127+24];
	fma.rn.f32 	%f325, %f323, %f324, %f322;
	ld.const.f32 	%f326, [%rd126+28];
	ld.f32 	%f327, [%rd127+28];
	fma.rn.f32 	%f328, %f326, %f327, %f325;
	ld.const.f32 	%f329, [%rd126+32];
	ld.f32 	%f330, [%rd127+32];
	fma.rn.f32 	%f331, %f329, %f330, %f328;
	ld.const.f32 	%f332, [%rd126+36];
	ld.f32 	%f333, [%rd127+36];
	fma.rn.f32 	%f334, %f332, %f333, %f331;
	ld.const.f32 	%f335, [%rd126+40];
	ld.f32 	%f336, [%rd127+40];
	fma.rn.f32 	%f337, %f335, %f336, %f334;
	ld.const.f32 	%f338, [%rd126+44];
	ld.f32 	%f339, [%rd127+44];
	fma.rn.f32 	%f340, %f338, %f339, %f337;
	ld.const.f32 	%f341, [%rd126+48];
	ld.f32 	%f342, [%rd127+48];
	fma.rn.f32 	%f343, %f341, %f342, %f340;
	ld.const.f32 	%f344, [%rd126+52];
	ld.f32 	%f345, [%rd127+52];
	fma.rn.f32 	%f346, %f344, %f345, %f343;
	ld.const.f32 	%f347, [%rd126+56];
	ld.f32 	%f348, [%rd127+56];
	fma.rn.f32 	%f349, %f347, %f348, %f346;
	ld.const.f32 	%f350, [%rd126+60];
	ld.f32 	%f351, [%rd127+60];
	fma.rn.f32 	%f790, %f350, %f351, %f349;
	add.s32 	%r581, %r581, 16;
	setp.ne.s32 	%p95, %r581, %r205;
	mov.u32 	%r583, %r205;
	@%p95 bra 	$L__BB0_232;
$L__BB0_233:
	setp.eq.s32 	%p96, %r199, 0;
	@%p96 bra 	$L__BB0_241;
	add.s32 	%r378, %r199, -1;
	setp.lt.u32 	%p97, %r378, 7;
	@%p97 bra 	$L__BB0_236;
	mul.wide.u32 	%rd128, %r583, 4;
	mov.u64 	%rd129, cm;
	add.s64 	%rd130, %rd129, %rd128;
	ld.const.f32 	%f353, [%rd130];
	add.s64 	%rd131, %rd115, %rd128;
	ld.f32 	%f354, [%rd131];
	fma.rn.f32 	%f355, %f353, %f354, %f790;
	ld.const.f32 	%f356, [%rd130+4];
	ld.f32 	%f357, [%rd131+4];
	fma.rn.f32 	%f358, %f356, %f357, %f355;
	ld.const.f32 	%f359, [%rd130+8];
	ld.f32 	%f360, [%rd131+8];
	fma.rn.f32 	%f361, %f359, %f360, %f358;
	ld.const.f32 	%f362, [%rd130+12];
	ld.f32 	%f363, [%rd131+12];
	fma.rn.f32 	%f364, %f362, %f363, %f361;
	ld.const.f32 	%f365, [%rd130+16];
	ld.f32 	%f366, [%rd131+16];
	fma.rn.f32 	%f367, %f365, %f366, %f364;
	ld.const.f32 	%f368, [%rd130+20];
	ld.f32 	%f369, [%rd131+20];
	fma.rn.f32 	%f370, %f368, %f369, %f367;
	ld.const.f32 	%f371, [%rd130+24];
	ld.f32 	%f372, [%rd131+24];
	fma.rn.f32 	%f373, %f371, %f372, %f370;
	ld.const.f32 	%f374, [%rd130+28];
	ld.f32 	%f375, [%rd131+28];
	fma.rn.f32 	%f790, %f374, %f375, %f373;
	add.s32 	%r583, %r583, 8;
$L__BB0_236:
	setp.eq.s32 	%p98, %r200, 0;
	@%p98 bra 	$L__BB0_241;
	add.s32 	%r379, %r200, -1;
	setp.lt.u32 	%p99, %r379, 3;
	@%p99 bra 	$L__BB0_239;
	mul.wide.u32 	%rd132, %r583, 4;
	mov.u64 	%rd133, cm;
	add.s64 	%rd134, %rd133, %rd132;
	ld.const.f32 	%f377, [%rd134];
	add.s64 	%rd135, %rd115, %rd132;
	ld.f32 	%f378, [%rd135];
	fma.rn.f32 	%f379, %f377, %f378, %f790;
	ld.const.f32 	%f380, [%rd134+4];
	ld.f32 	%f381, [%rd135+4];
	fma.rn.f32 	%f382, %f380, %f381, %f379;
	ld.const.f32 	%f383, [%rd134+8];
	ld.f32 	%f384, [%rd135+8];
	fma.rn.f32 	%f385, %f383, %f384, %f382;
	ld.const.f32 	%f386, [%rd134+12];
	ld.f32 	%f387, [%rd135+12];
	fma.rn.f32 	%f790, %f386, %f387, %f385;
	add.s32 	%r583, %r583, 4;
$L__BB0_239:
	setp.eq.s32 	%p100, %r206, 0;
	@%p100 bra 	$L__BB0_241;
	mul.wide.u32 	%rd136, %r583, 4;
	mov.u64 	%rd137, cm;
	add.s64 	%rd138, %rd137, %rd136;
	ld.const.f32 	%f388, [%rd138];
	add.s64 	%rd139, %rd115, %rd136;
	ld.f32 	%f389, [%rd139];
	fma.rn.f32 	%f790, %f388, %f389, %f790;
$L__BB0_241:
	add.s32 	%r380, %r216, %r6;
	mad.lo.s32 	%r381, %r380, %r248, %r7;
	mul.wide.s32 	%rd140, %r381, 4;
	add.s64 	%rd141, %rd1, %rd140;
	st.global.f32 	[%rd141], %f790;
	bar.sync 	0;
	mad.lo.s32 	%r382, %r571, %r249, %r1;
	shl.b32 	%r383, %r382, 2;
	mov.u32 	%r384, sm;
	add.s32 	%r236, %r384, %r383;
	st.shared.f32 	[%r236], %f44;
	@%p74 bra 	$L__BB0_255;
	setp.lt.u32 	%p102, %r194, 15;
	mov.b32 	%r587, 1;
	@%p102 bra 	$L__BB0_245;
	mov.b32 	%r585, 1;
$L__BB0_244:
	.pragma "nounroll";
	mul.wide.u32 	%rd142, %r585, 4;
	add.s64 	%rd143, %rd99, %rd142;
	ld.f32 	%f390, [%rd143];
	shl.b32 	%r387, %r585, 2;
	add.s32 	%r388, %r236, %r387;
	st.shared.f32 	[%r388], %f390;
	ld.f32 	%f391, [%rd143+4];
	st.shared.f32 	[%r388+4], %f391;
	ld.f32 	%f392, [%rd143+8];
	st.shared.f32 	[%r388+8], %f392;
	ld.f32 	%f393, [%rd143+12];
	st.shared.f32 	[%r388+12], %f393;
	ld.f32 	%f394, [%rd143+16];
	st.shared.f32 	[%r388+16], %f394;
	ld.f32 	%f395, [%rd143+20];
	st.shared.f32 	[%r388+20], %f395;
	ld.f32 	%f396, [%rd143+24];
	st.shared.f32 	[%r388+24], %f396;
	ld.f32 	%f397, [%rd143+28];
	st.shared.f32 	[%r388+28], %f397;
	ld.f32 	%f398, [%rd143+32];
	st.shared.f32 	[%r388+32], %f398;
	ld.f32 	%f399, [%rd143+36];
	st.shared.f32 	[%r388+36], %f399;
	ld.f32 	%f400, [%rd143+40];
	st.shared.f32 	[%r388+40], %f400;
	ld.f32 	%f401, [%rd143+44];
	st.shared.f32 	[%r388+44], %f401;
	ld.f32 	%f402, [%rd143+48];
	st.shared.f32 	[%r388+48], %f402;
	ld.f32 	%f403, [%rd143+52];
	st.shared.f32 	[%r388+52], %f403;
	ld.f32 	%f404, [%rd143+56];
	st.shared.f32 	[%r388+56], %f404;
	ld.f32 	%f405, [%rd143+60];
	st.shared.f32 	[%r388+60], %f405;
	add.s32 	%r587, %r585, 16;
	add.s32 	%r389, %r585, 15;
	and.b32  	%r390, %r193, -16;
	setp.ne.s32 	%p103, %r389, %r390;
	mov.u32 	%r585, %r587;
	@%p103 bra 	$L__BB0_244;
$L__BB0_245:
	and.b32  	%r391, %r193, 15;
	setp.eq.s32 	%p104, %r391, 0;
	@%p104 bra 	$L__BB0_255;
	setp.lt.u32 	%p105, %r195, 7;
	@%p105 bra 	$L__BB0_248;
	mul.wide.u32 	%rd144, %r587, 4;
	add.s64 	%rd145, %rd99, %rd144;
	ld.f32 	%f406, [%rd145];
	shl.b32 	%r392, %r587, 2;
	add.s32 	%r393, %r236, %r392;
	st.shared.f32 	[%r393], %f406;
	ld.f32 	%f407, [%rd145+4];
	st.shared.f32 	[%r393+4], %f407;
	ld.f32 	%f408, [%rd145+8];
	st.shared.f32 	[%r393+8], %f408;
	ld.f32 	%f409, [%rd145+12];
	st.shared.f32 	[%r393+12], %f409;
	ld.f32 	%f410, [%rd145+16];
	st.shared.f32 	[%r393+16], %f410;
	ld.f32 	%f411, [%rd145+20];
	st.shared.f32 	[%r393+20], %f411;
	ld.f32 	%f412, [%rd145+24];
	st.shared.f32 	[%r393+24], %f412;
	ld.f32 	%f413, [%rd145+28];
	st.shared.f32 	[%r393+28], %f413;
	add.s32 	%r587, %r587, 8;
$L__BB0_248:
	setp.eq.s32 	%p106, %r201, 0;
	@%p106 bra 	$L__BB0_255;
	setp.lt.u32 	%p107, %r196, 3;
	@%p107 bra 	$L__BB0_251;
	mul.wide.u32 	%rd146, %r587, 4;
	add.s64 	%rd147, %rd99, %rd146;
	ld.f32 	%f414, [%rd147];
	shl.b32 	%r394, %r587, 2;
	add.s32 	%r395, %r236, %r394;
	st.shared.f32 	[%r395], %f414;
	ld.f32 	%f415, [%rd147+4];
	st.shared.f32 	[%r395+4], %f415;
	ld.f32 	%f416, [%rd147+8];
	st.shared.f32 	[%r395+8], %f416;
	ld.f32 	%f417, [%rd147+12];
	st.shared.f32 	[%r395+12], %f417;
	add.s32 	%r587, %r587, 4;
$L__BB0_251:
	setp.eq.s32 	%p108, %r202, 0;
	@%p108 bra 	$L__BB0_255;
	setp.eq.s32 	%p109, %r202, 1;
	mul.wide.u32 	%rd148, %r587, 4;
	add.s64 	%rd38, %rd99, %rd148;
	ld.f32 	%f418, [%rd38];
	shl.b32 	%r396, %r587, 2;
	add.s32 	%r244, %r236, %r396;
	st.shared.f32 	[%r244], %f418;
	@%p109 bra 	$L__BB0_255;
	setp.eq.s32 	%p110, %r202, 2;
	ld.f32 	%f419, [%rd38+4];
	st.shared.f32 	[%r244+4], %f419;
	@%p110 bra 	$L__BB0_255;
	ld.f32 	%f420, [%rd38+8];
	st.shared.f32 	[%r244+8], %f420;
$L__BB0_255:
	bar.sync 	0;
	add.s32 	%r571, %r571, 1;
	setp.lt.s32 	%p111, %r571, %r207;
	@%p111 bra 	$L__BB0_201;
$L__BB0_256:
	ret;

}


// ===== COMPILED SASS (sm_100) =====

	.target	sm_100

	.elftype	@"ET_EXEC"


//--------------------- .note.nv.tkinfo           --------------------------
	.section	.note.nv.tkinfo,"",@"SHT_NOTE"
	.sectionflags	@"SHF_NOTE_NV_TKINFO"
	.tkinfo
        /*0018*/ 	.word	0x00000002
        /*0030*/ 	.string	""
        /*0030*/ 	.string	"ptxas"
        /*0030*/ 	.string	"Cuda compilation tools, release 13.0, V13.0.88"
        /*0030*/ 	.string	"Build cuda_13.0.r13.0/compiler.36424714_0"
        /*0030*/ 	.string	"-arch sm_100 -m 64 "



//--------------------- .note.nv.cuinfo           --------------------------
	.section	.note.nv.cuinfo,"",@"SHT_NOTE"
	.sectionflags	@"SHF_NOTE_NV_CUINFO"
        /*0018*/ 	.short	0x0002
        /*001a*/ 	.short	0x0064
        /*001c*/ 	.short	0x0082
	.zero		2


//--------------------- .nv.info                  --------------------------
	.section	.nv.info,"",@"SHT_CUDA_INFO"
	.align	4


	//----- nvinfo : EIATTR_REGCOUNT
	.align		4
        /*0000*/ 	.byte	0x04, 0x2f
        /*0002*/ 	.short	(.L_2 - .L_1)
	.align		4
.L_1:
        /*0004*/ 	.word	index@(_Z11conv_kernelPKfPfiiiiiiiii)
        /*0008*/ 	.word	0x00000027


	//----- nvinfo : EIATTR_FRAME_SIZE
	.align		4
.L_2:
        /*000c*/ 	.byte	0x04, 0x11
        /*000e*/ 	.short	(.L_4 - .L_3)
	.align		4
.L_3:
        /*0010*/ 	.word	index@(_Z11conv_kernelPKfPfiiiiiiiii)
        /*0014*/ 	.word	0x00000000


	//----- nvinfo : EIATTR_MIN_STACK_SIZE
	.align		4
.L_4:
        /*0018*/ 	.byte	0x04, 0x12
        /*001a*/ 	.short	(.L_6 - .L_5)
	.align		4
.L_5:
        /*001c*/ 	.word	index@(_Z11conv_kernelPKfPfiiiiiiiii)
        /*0020*/ 	.word	0x00000000
.L_6:


//--------------------- .nv.compat                --------------------------
	.section	.nv.compat,"",@"SHT_CUDA_COMPAT_INFO"
	.align	4
        /*0000*/ 	.byte	0x02, 0x09, 0x00, 0x00, 0x02, 0x02, 0x01, 0x00, 0x02, 0x05, 0x05, 0x00, 0x03, 0x07, 0x01, 0x01
        /*0010*/ 	.byte	0x02, 0x03, 0x00, 0x00, 0x02, 0x06, 0x01, 0x00, 0x04, 0x0b, 0x08, 0x00, 0x09, 0x00, 0x00, 0x00
        /*0020*/ 	.byte	0x00, 0x00, 0x00, 0x00


//--------------------- .nv.info._Z11conv_kernelPKfPfiiiiiiiii --------------------------
	.section	.nv.info._Z11conv_kernelPKfPfiiiiiiiii,"",@"SHT_CUDA_INFO"
	.sectionflags	@""
	.align	4


	//----- nvinfo : EIATTR_CUDA_API_VERSION
	.align		4
        /*0000*/ 	.byte	0x04, 0x37
        /*0002*/ 	.short	(.L_8 - .L_7)
.L_7:
        /*0004*/ 	.word	0x00000082


	//----- nvinfo : EIATTR_KPARAM_INFO
	.align		4
.L_8:
        /*0008*/ 	.byte	0x04, 0x17
        /*000a*/ 	.short	(.L_10 - .L_9)
.L_9:
        /*000c*/ 	.word	0x00000000
        /*0010*/ 	.short	0x000a
        /*0012*/ 	.short	0x0030
        /*0014*/ 	.byte	0x00, 0xf0, 0x11, 0x00


	//----- nvinfo : EIATTR_KPARAM_INFO
	.align		4
.L_10:
        /*0018*/ 	.byte	0x04, 0x17
        /*001a*/ 	.short	(.L_12 - .L_11)
.L_11:
        /*001c*/ 	.word	0x00000000
        /*0020*/ 	.short	0x0009
        /*0022*/ 	.short	0x002c
        /*0024*/ 	.byte	0x00, 0xf0, 0x11, 0x00


	//----- nvinfo : EIATTR_KPARAM_INFO
	.align		4
.L_12:
        /*0028*/ 	.byte	0x04, 0x17
        /*002a*/ 	.short	(.L_14 - .L_13)
.L_13:
        /*002c*/ 	.word	0x00000000
        /*0030*/ 	.short	0x0008
        /*0032*/ 	.short	0x0028
        /*0034*/ 	.byte	0x00, 0xf0, 0x11, 0x00


	//----- nvinfo : EIATTR_KPARAM_INFO
	.align		4
.L_14:
        /*0038*/ 	.byte	0x04, 0x17
        /*003a*/ 	.short	(.L_16 - .L_15)
.L_15:
        /*003c*/ 	.word	0x00000000
        /*0040*/ 	.short	0x0007
        /*0042*/ 	.short	0x0024
        /*0044*/ 	.byte	0x00, 0xf0, 0x11, 0x00


	//----- nvinfo : EIATTR_KPARAM_INFO
	.align		4
.L_16:
        /*0048*/ 	.byte	0x04, 0x17
        /*004a*/ 	.short	(.L_18 - .L_17)
.L_17:
        /*004c*/ 	.word	0x00000000
        /*0050*/ 	.short	0x0006
        /*0052*/ 	.short	0x0020
        /*0054*/ 	.byte	0x00, 0xf0, 0x11, 0x00


	//----- nvinfo : EIATTR_KPARAM_INFO
	.align		4
.L_18:
        /*0058*/ 	.byte	0x04, 0x17
        /*005a*/ 	.short	(.L_20 - .L_19)
.L_19:
        /*005c*/ 	.word	0x00000000
        /*0060*/ 	.short	0x0005
        /*0062*/ 	.short	0x001c
        /*0064*/ 	.byte	0x00, 0xf0, 0x11, 0x00


	//----- nvinfo : EIATTR_KPARAM_INFO
	.align		4
.L_20:
        /*0068*/ 	.byte	0x04, 0x17
        /*006a*/ 	.short	(.L_22 - .L_21)
.L_21:
        /*006c*/ 	.word	0x00000000
        /*0070*/ 	.short	0x0004
        /*0072*/ 	.short	0x0018
        /*0074*/ 	.byte	0x00, 0xf0, 0x11, 0x00


	//----- nvinfo : EIATTR_KPARAM_INFO
	.align		4
.L_22:
        /*0078*/ 	.byte	0x04, 0x17
        /*007a*/ 	.short	(.L_24 - .L_23)
.L_23:
        /*007c*/ 	.word	0x00000000
        /*0080*/ 	.short	0x0003
        /*0082*/ 	.short	0x0014
        /*0084*/ 	.byte	0x00, 0xf0, 0x11, 0x00


	//----- nvinfo : EIATTR_KPARAM_INFO
	.align		4
.L_24:
        /*0088*/ 	.byte	0x04, 0x17
        /*008a*/ 	.short	(.L_26 - .L_25)
.L_25:
        /*008c*/ 	.word	0x00000000
        /*0090*/ 	.short	0x0002
        /*0092*/ 	.short	0x0010
        /*0094*/ 	.byte	0x00, 0xf0, 0x11, 0x00


	//----- nvinfo : EIATTR_KPARAM_INFO
	.align		4
.L_26:
        /*0098*/ 	.byte	0x04, 0x17
        /*009a*/ 	.short	(.L_28 - .L_27)
.L_27:
        /*009c*/ 	.word	0x00000000
        /*00a0*/ 	.short	0x0001
        /*00a2*/ 	.short	0x0008
        /*00a4*/ 	.byte	0x00, 0xf5, 0x21, 0x00


	//----- nvinfo : EIATTR_KPARAM_INFO
	.align		4
.L_28:
        /*00a8*/ 	.byte	0x04, 0x17
        /*00aa*/ 	.short	(.L_30 - .L_29)
.L_29:
        /*00ac*/ 	.word	0x00000000
        /*00b0*/ 	.short	0x0000
        /*00b2*/ 	.short	0x0000
        /*00b4*/ 	.byte	0x00, 0xf5, 0x21, 0x00


	//----- nvinfo : EIATTR_SPARSE_MMA_MASK
	.align		4
.L_30:
        /*00b8*/ 	.byte	0x03, 0x50
        /*00ba*/ 	.short	0x0000


	//----- nvinfo : EIATTR_MAXREG_COUNT
	.align		4
        /*00bc*/ 	.byte	0x03, 0x1b
        /*00be*/ 	.short	0x00ff


	//----- nvinfo : EIATTR_NUM_BARRIERS
	.align		4
        /*00c0*/ 	.byte	0x02, 0x4c
        /*00c2*/ 	.byte	0x01
	.zero		1


	//----- nvinfo : EIATTR_EXTERNS
	.align		4
        /*00c4*/ 	.byte	0x04, 0x0f
        /*00c6*/ 	.short	(.L_32 - .L_31)


	//   ....[0]....
	.align		4
.L_31:
        /*00c8*/ 	.word	index@(malloc)


	//----- nvinfo : EIATTR_MERCURY_ISA_VERSION
	.align		4
.L_32:
        /*00cc*/ 	.byte	0x03, 0x5f
        /*00ce*/ 	.short	0x0101


	//----- nvinfo : EIATTR_VRC_CTA_INIT_COUNT
	.align		4
        /*00d0*/ 	.byte	0x02, 0x4a
	.zero		1
	.zero		1


	//----- nvinfo : EIATTR_SYSCALL_OFFSETS
	.align		4
        /*00d4*/ 	.byte	0x04, 0x46
        /*00d6*/ 	.short	(.L_34 - .L_33)


	//   ....[0]....
.L_33:
        /*00d8*/ 	.word	0x00000f90


	//   ....[1]....
        /*00dc*/ 	.word	0x00001770


	//   ....[2]....
        /*00e0*/ 	.word	0x00003050


	//   ....[3]....
        /*00e4*/ 	.word	0x000038f0


	//   ....[4]....
        /*00e8*/ 	.word	0x000051a0


	//   ....[5]....
        /*00ec*/ 	.word	0x00005980


	//   ....[6]....
        /*00f0*/ 	.word	0x00007270


	//   ....[7]....
        /*00f4*/ 	.word	0x00007a10


	//----- nvinfo : EIATTR_EXIT_INSTR_OFFSETS
	.align		4
.L_34:
        /*00f8*/ 	.byte	0x04, 0x1c
        /*00fa*/ 	.short	(.L_36 - .L_35)


	//   ....[0]....
.L_35:
        /*00fc*/ 	.word	0x00000d80


	//   ....[1]....
        /*0100*/ 	.word	0x00002da0


	//   ....[2]....
        /*0104*/ 	.word	0x00002e20


	//   ....[3]....
        /*0108*/ 	.word	0x00002e60


	//   ....[4]....
        /*010c*/ 	.word	0x00004f10


	//   ....[5]....
        /*0110*/ 	.word	0x00004f90


	//   ....[6]....
        /*0114*/ 	.word	0x00006fb0


	//   ....[7]....
        /*0118*/ 	.word	0x00006fe0


	//   ....[8]....
        /*011c*/ 	.word	0x00007030


	//   ....[9]....
        /*0120*/ 	.word	0x00007070


	//   ....[10]....
        /*0124*/ 	.word	0x00009000


	//----- nvinfo : EIATTR_CRS_STACK_SIZE
	.align		4
.L_36:
        /*0128*/ 	.byte	0x04, 0x1e
        /*012a*/ 	.short	(.L_38 - .L_37)
.L_37:
        /*012c*/ 	.word	0x00000000


	//----- nvinfo : EIATTR_CBANK_PARAM_SIZE
	.align		4
.L_38:
        /*0130*/ 	.byte	0x03, 0x19
        /*0132*/ 	.short	0x0034


	//----- nvinfo : EIATTR_PARAM_CBANK
	.align		4
        /*0134*/ 	.byte	0x04, 0x0a
        /*0136*/ 	.short	(.L_40 - .L_39)
	.align		4
.L_39:
        /*0138*/ 	.word	index@(.nv.constant0._Z11conv_kernelPKfPfiiiiiiiii)
        /*013c*/ 	.short	0x0380
        /*013e*/ 	.short	0x0034


	//----- nvinfo : EIATTR_SW_WAR
	.align		4
.L_40:
        /*0140*/ 	.byte	0x04, 0x36
        /*0142*/ 	.short	(.L_42 - .L_41)
.L_41:
        /*0144*/ 	.word	0x00000008
.L_42:


//--------------------- .nv.callgraph             --------------------------
	.section	.nv.callgraph,"",@"SHT_CUDA_CALLGRAPH"
	.align	4
	.sectionentsize	8
	.align		4
        /*0000*/ 	.word	0x00000000
	.align		4
        /*0004*/ 	.word	0xffffffff
	.align		4
        /*0008*/ 	.word	index@(_Z11conv_kernelPKfPfiiiiiiiii)
	.align		4
        /*000c*/ 	.word	index@(malloc)
	.align		4
        /*0010*/ 	.word	0x00000000
	.align		4
        /*0014*/ 	.word	0xfffffffe
	.align		4
        /*0018*/ 	.word	0x00000000
	.align		4
        /*001c*/ 	.word	0xfffffffd
	.align		4
        /*0020*/ 	.word	0x00000000
	.align		4
        /*0024*/ 	.word	0xfffffffc


//--------------------- .nv.constant4             --------------------------
	.section	.nv.constant4,"a",@progbits
	.align	8
	.align		8
.nv.constant4:
        /*0000*/ 	.dword	malloc


//--------------------- .nv.constant3             --------------------------
	.section	.nv.constant3,"a",@progbits
	.align	4
.nv.constant3:
	.type		cm,@object
	.size		cm,(.L_0 - cm)
cm:
	.zero		36
.L_0:


//--------------------- .text._Z11conv_kernelPKfPfiiiiiiiii --------------------------
	.section	.text._Z11conv_kernelPKfPfiiiiiiiii,"ax",@progbits
	.align	128
        .global         _Z11conv_kernelPKfPfiiiiiiiii
        .type           _Z11conv_kernelPKfPfiiiiiiiii,@function
        .size           _Z11conv_kernelPKfPfiiiiiiiii,(.L_x_124 - _Z11conv_kernelPKfPfiiiiiiiii)
        .other          _Z11conv_kernelPKfPfiiiiiiiii,@"STO_CUDA_ENTRY STV_DEFAULT"
_Z11conv_kernelPKfPfiiiiiiiii:
.text._Z11conv_kernelPKfPfiiiiiiiii:
[----:B------:R-:W0:Y:S08]  /*0000*/  LDC R1, c[0x0][0x37c] ;  /* 0x0000df00ff017b82 */ /* 0x000e300000000800 */
[----:B------:R-:W1:Y:S01]  /*0010*/  LDC R0, c[0x0][0x360] ;  /* 0x0000d800ff007b82 */ /* 0x000e620000000800 */
[----:B------:R-:W2:Y:S01]  /*0020*/  LDCU UR7, c[0x0][0x3b0] ;  /* 0x00007600ff0777ac */ /* 0x000ea20008000800 */
[----:B------:R-:W3:Y:S06]  /*0030*/  LDCU UR5, c[0x0][0x390] ;  /* 0x00007200ff0577ac */ /* 0x000eec0008000800 */
[----:B------:R-:W4:Y:S01]  /*0040*/  LDC R5, c[0x0][0x39c] ;  /* 0x0000e700ff057b82 */ /* 0x000f220000000800 */
[----:B------:R-:W5:Y:S01]  /*0050*/  LDCU UR4, c[0x0][0x370] ;  /* 0x00006e00ff0477ac */ /* 0x000f620008000800 */
[----:B------:R-:W0:Y:S01]  /*0060*/  LDCU.64 UR38, c[0x0][0x358] ;  /* 0x00006b00ff2677ac */ /* 0x000e220008000a00 */
[----:B--2---:R-:W-:Y:S01]  /*0070*/  UISETP.GE.AND UP0, UPT, UR7, 0x1, UPT ;  /* 0x000000010700788c */ /* 0x004fe2000bf06270 */
[----:B-1----:R-:W-:-:S02]  /*0080*/  IABS R7, R0 ;  /* 0x0000000000077213 */ /* 0x002fc40000000000 */
[----:B------:R-:W-:Y:S02]  /*0090*/  IABS R8, R0 ;  /* 0x0000000000087213 */ /* 0x000fe40000000000 */
[----:B------:R-:W1:Y:S02]  /*00a0*/  I2F.RP R4, R7 ;  /* 0x0000000700047306 */ /* 0x000e640000209400 */
[----:B------:R-:W-:-:S06]  /*00b0*/  IADD3 R8, PT, PT, RZ, -R8, RZ ;  /* 0x80000008ff087210 */ /* 0x000fcc0007ffe0ff */
[----:B-1----:R-:W1:Y:S02]  /*00c0*/  MUFU.RCP R4, R4 ;  /* 0x0000000400047308 */ /* 0x002e640000001000 */
[----:B-1----:R-:W-:Y:S02]  /*00d0*/  IADD3 R2, PT, PT, R4, 0xffffffe, RZ ;  /* 0x0ffffffe04027810 */ /* 0x002fe40007ffe0ff */
[----:B----4-:R-:W-:-:S04]  /*00e0*/  IABS R4, R5 ;  /* 0x0000000500047213 */ /* 0x010fc80000000000 */
[----:B------:R1:W2:Y:S02]  /*00f0*/  F2I.FTZ.U32.TRUNC.NTZ R3, R2 ;  /* 0x0000000200037305 */ /* 0x0002a4000021f000 */
[----:B-1----:R-:W-:Y:S02]  /*0100*/  IMAD.MOV.U32 R2, RZ, RZ, RZ ;  /* 0x000000ffff027224 */ /* 0x002fe400078e00ff */
[----:B--2---:R-:W-:-:S04]  /*0110*/  IMAD.MOV R6, RZ, RZ, -R3 ;  /* 0x000000ffff067224 */ /* 0x004fc800078e0a03 */
[----:B------:R-:W-:-:S04]  /*0120*/  IMAD R9, R6, R7, RZ ;  /* 0x0000000706097224 */ /* 0x000fc800078e02ff */
[----:B------:R-:W-:Y:S01]  /*0130*/  IMAD.HI.U32 R3, R3, R9, R2 ;  /* 0x0000000903037227 */ /* 0x000fe200078e0002 */
[----:B------:R-:W-:-:S05]  /*0140*/  MOV R9, R8 ;  /* 0x0000000800097202 */ /* 0x000fca0000000f00 */
[----:B------:R-:W-:Y:S02]  /*0150*/  IMAD.HI.U32 R6, R3, R4, RZ ;  /* 0x0000000403067227 */ /* 0x000fe400078e00ff */
[----:B------:R-:W1:Y:S02]  /*0160*/  S2R R3, SR_CTAID.X ;  /* 0x0000000000037919 */ /* 0x000e640000002500 */
[----:B------:R-:W-:-:S05]  /*0170*/  IMAD R2, R6, R9, R4 ;  /* 0x0000000906027224 */ /* 0x000fca00078e0204 */
[----:B------:R-:W-:-:S13]  /*0180*/  ISETP.GT.U32.AND P1, PT, R7, R2, PT ;  /* 0x000000020700720c */ /* 0x000fda0003f24070 */
[----:B------:R-:W-:Y:S01]  /*0190*/  @!P1 IMAD.IADD R2, R2, 0x1, -R7 ;  /* 0x0000000102029824 */ /* 0x000fe200078e0a07 */
[----:B------:R-:W-:Y:S02]  /*01a0*/  @!P1 IADD3 R6, PT, PT, R6, 0x1, RZ ;  /* 0x0000000106069810 */ /* 0x000fe40007ffe0ff */
[----:B------:R-:W-:Y:S02]  /*01b0*/  ISETP.NE.AND P1, PT, R0, RZ, PT ;  /* 0x000000ff0000720c */ /* 0x000fe40003f25270 */
[----:B------:R-:W-:Y:S02]  /*01c0*/  ISETP.GE.U32.AND P0, PT, R2, R7, PT ;  /* 0x000000070200720c */ /* 0x000fe40003f06070 */
[----:B------:R-:W-:-:S04]  /*01d0*/  LOP3.LUT R2, R0, R5, RZ, 0x3c, !PT ;  /* 0x0000000500027212 */ /* 0x000fc800078e3cff */
[----:B------:R-:W-:Y:S01]  /*01e0*/  ISETP.GE.AND P2, PT, R2, RZ, PT ;  /* 0x000000ff0200720c */ /* 0x000fe20003f46270 */
[----:B-1----:R-:W-:Y:S01]  /*01f0*/  VIADD R2, R3, 0x1 ;  /* 0x0000000103027836 */ /* 0x002fe20000000000 */
[----:B------:R-:W-:-:S05]  /*0200*/  IABS R12, R3 ;  /* 0x00000003000c7213 */ /* 0x000fca0000000000 */
[----:B------:R-:W-:-:S06]  /*0210*/  @P0 VIADD R6, R6, 0x1 ;  /* 0x0000000106060836 */ /* 0x000fcc0000000000 */
[----:B------:R-:W-:Y:S02]  /*0220*/  @!P2 IADD3 R6, PT, PT, -R6, RZ, RZ ;  /* 0x000000ff0606a210 */ /* 0x000fe40007ffe1ff */
[----:B------:R-:W-:-:S04]  /*0230*/  @!P1 LOP3.LUT R6, RZ, R0, RZ, 0x33, !PT ;  /* 0x00000000ff069212 */ /* 0x000fc800078e33ff */
[-C--:B------:R-:W-:Y:S02]  /*0240*/  IABS R10, R6.reuse ;  /* 0x00000006000a7213 */ /* 0x080fe40000000000 */
[----:B------:R-:W-:Y:S02]  /*0250*/  IABS R11, R6 ;  /* 0x00000006000b7213 */ /* 0x000fe40000000000 */
[----:B------:R-:W1:Y:S03]  /*0260*/  I2F.RP R4, R10 ;  /* 0x0000000a00047306 */ /* 0x000e660000209400 */
[----:B------:R-:W-:-:S05]  /*0270*/  IMAD.MOV R11, RZ, RZ, -R11 ;  /* 0x000000ffff0b7224 */ /* 0x000fca00078e0a0b */
[----:B-1----:R-:W1:Y:S02]  /*0280*/  MUFU.RCP R4, R4 ;  /* 0x0000000400047308 */ /* 0x002e640000001000 */
[----:B-1----:R-:W-:-:S06]  /*0290*/  VIADD R8, R4, 0xffffffe ;  /* 0x0ffffffe04087836 */ /* 0x002fcc0000000000 */
[----:B------:R1:W2:Y:S02]  /*02a0*/  F2I.FTZ.U32.TRUNC.NTZ R9, R8 ;  /* 0x0000000800097305 */ /* 0x0002a4000021f000 */
[----:B-1----:R-:W-:Y:S01]  /*02b0*/  HFMA2 R8, -RZ, RZ, 0, 0 ;  /* 0x00000000ff087431 */ /* 0x002fe200000001ff */
[----:B--2---:R-:W-:-:S05]  /*02c0*/  IADD3 R7, PT, PT, RZ, -R9, RZ ;  /* 0x80000009ff077210 */ /* 0x004fca0007ffe0ff */
[----:B------:R-:W-:-:S04]  /*02d0*/  IMAD R7, R7, R10, RZ ;  /* 0x0000000a07077224 */ /* 0x000fc800078e02ff */
[----:B------:R-:W-:Y:S01]  /*02e0*/  IMAD.HI.U32 R9, R9, R7, R8 ;  /* 0x0000000709097227 */ /* 0x000fe200078e0008 */
[----:B------:R-:W-:-:S05]  /*02f0*/  IABS R8, R2 ;  /* 0x0000000200087213 */ /* 0x000fca0000000000 */
[----:B------:R-:W-:-:S04]  /*0300*/  IMAD.HI.U32 R4, R9, R12, RZ ;  /* 0x0000000c09047227 */ /* 0x000fc800078e00ff */
[----:B------:R-:W-:Y:S02]  /*0310*/  IMAD R7, R4, R11, R12 ;  /* 0x0000000b04077224 */ /* 0x000fe400078e020c */
[----:B------:R-:W-:-:S03]  /*0320*/  IMAD.HI.U32 R9, R9, R8, RZ ;  /* 0x0000000809097227 */ /* 0x000fc600078e00ff */
[----:B------:R-:W-:Y:S01]  /*0330*/  ISETP.GT.U32.AND P3, PT, R10, R7, PT ;  /* 0x000000070a00720c */ /* 0x000fe20003f64070 */
[----:B------:R-:W-:Y:S01]  /*0340*/  IMAD R9, R9, R11, R8 ;  /* 0x0000000b09097224 */ /* 0x000fe200078e0208 */
[----:B------:R-:W-:-:S04]  /*0350*/  LOP3.LUT R8, R3, R6, RZ, 0x3c, !PT ;  /* 0x0000000603087212 */ /* 0x000fc800078e3cff */
[----:B------:R-:W-:-:S07]  /*0360*/  ISETP.GT.U32.AND P0, PT, R10, R9, PT ;  /* 0x000000090a00720c */ /* 0x000fce0003f04070 */
[-C--:B------:R-:W-:Y:S02]  /*0370*/  @!P3 IADD3 R7, PT, PT, R7, -R10.reuse, RZ ;  /* 0x8000000a0707b210 */ /* 0x080fe40007ffe0ff */
[----:B------:R-:W-:Y:S02]  /*0380*/  @!P3 IADD3 R4, PT, PT, R4, 0x1, RZ ;  /* 0x000000010404b810 */ /* 0x000fe40007ffe0ff */
[----:B------:R-:W-:Y:S02]  /*0390*/  ISETP.GE.U32.AND P1, PT, R7, R10, PT ;  /* 0x0000000a0700720c */ /* 0x000fe40003f26070 */
[----:B------:R-:W-:Y:S01]  /*03a0*/  @!P0 IMAD.IADD R9, R9, 0x1, -R10 ;  /* 0x0000000109098824 */ /* 0x000fe200078e0a0a */
[----:B------:R-:W1:Y:S01]  /*03b0*/  S2R R7, SR_TID.X ;  /* 0x0000000000077919 */ /* 0x000e620000002100 */
[----:B------:R-:W-:Y:S02]  /*03c0*/  ISETP.GE.AND P0, PT, R8, RZ, PT ;  /* 0x000000ff0800720c */ /* 0x000fe40003f06270 */
[----:B------:R-:W-:-:S02]  /*03d0*/  ISETP.GE.AND P3, PT, R2, RZ, PT ;  /* 0x000000ff0200720c */ /* 0x000fc40003f66270 */
[----:B------:R-:W-:Y:S02]  /*03e0*/  ISETP.GT.U32.AND P2, PT, R10, R9, PT ;  /* 0x000000090a00720c */ /* 0x000fe40003f44070 */
[----:B------:R-:W-:-:S03]  /*03f0*/  LOP3.LUT R2, RZ, R6, RZ, 0x33, !PT ;  /* 0x00000006ff027212 */ /* 0x000fc600078e33ff */
[----:B------:R-:W-:Y:S01]  /*0400*/  @P1 VIADD R4, R4, 0x1 ;  /* 0x0000000104041836 */ /* 0x000fe20000000000 */
[----:B------:R-:W-:-:S03]  /*0410*/  ISETP.NE.AND P1, PT, R6, RZ, PT ;  /* 0x000000ff0600720c */ /* 0x000fc60003f25270 */
[----:B------:R-:W-:-:S04]  /*0420*/  @!P0 IMAD.MOV R4, RZ, RZ, -R4 ;  /* 0x000000ffff048224 */ /* 0x000fc800078e0a04 */
[----:B------:R-:W-:Y:S02]  /*0430*/  @!P2 IADD3 R9, PT, PT, R9, -R10, RZ ;  /* 0x8000000a0909a210 */ /* 0x000fe40007ffe0ff */
[----:B------:R-:W-:Y:S02]  /*0440*/  SEL R4, R2, R4, !P1 ;  /* 0x0000000402047207 */ /* 0x000fe40004800000 */
[----:B------:R-:W-:-:S03]  /*0450*/  @!P3 IADD3 R9, PT, PT, -R9, RZ, RZ ;  /* 0x000000ff0909b210 */ /* 0x000fc60007ffe1ff */
[----:B------:R-:W-:Y:S01]  /*0460*/  IMAD.MOV R19, RZ, RZ, -R4 ;  /* 0x000000ffff137224 */ /* 0x000fe200078e0a04 */
[----:B------:R-:W-:-:S03]  /*0470*/  SEL R2, R2, R9, !P1 ;  /* 0x0000000902027207 */ /* 0x000fc60004800000 */
[----:B------:R-:W-:Y:S01]  /*0480*/  IMAD R19, R6, R19, R3 ;  /* 0x0000001306137224 */ /* 0x000fe200078e0203 */
[----:B------:R-:W-:Y:S01]  /*0490*/  R2UR UR11, R2 ;  /* 0x00000000020b72ca */ /* 0x000fe200000e0000 */
[----:B---3--:R-:W-:Y:S01]  /*04a0*/  IMAD R2, R4, UR5, RZ ;  /* 0x0000000504027c24 */ /* 0x008fe2000f8e02ff */
[----:B-----5:R-:W-:Y:S01]  /*04b0*/  IADD3 R6, PT, PT, -R6, UR4, RZ ;  /* 0x0000000406067c10 */ /* 0x020fe2000fffe1ff */
[----:B-1----:R-:W-:-:S04]  /*04c0*/  IMAD R19, R19, R0, R7 ;  /* 0x0000000013137224 */ /* 0x002fc800078e0207 */
[----:B------:R-:W-:Y:S01]  /*04d0*/  IMAD R8, R2, R5, R19 ;  /* 0x0000000502087224 */ /* 0x000fe200078e0213 */
[----:B0-----:R-:W-:Y:S07]  /*04e0*/  BRA.U !UP0, `(.L_x_0) ;  /* 0x00000009080c7547 */ /* 0x001fee000b800000 */
[----:B------:R-:W-:Y:S01]  /*04f0*/  UISETP.NE.AND UP0, UPT, UR7, 0x1, UPT ;  /* 0x000000010700788c */ /* 0x000fe2000bf05270 */
[----:B------:R-:W-:Y:S01]  /*0500*/  IADD3 R4, PT, PT, R0, -0x1, RZ ;  /* 0xffffffff00047810 */ /* 0x000fe20007ffe0ff */
[----:B------:R-:W-:Y:S02]  /*0510*/  UIADD3 UR9, UPT, UPT, UR7, 0xf, URZ ;  /* 0x0000000f07097890 */ /* 0x000fe4000fffe0ff */
[----:B------:R-:W-:Y:S02]  /*0520*/  UIADD3 UR5, UPT, UPT, UR7, 0x7, URZ ;  /* 0x0000000707057890 */ /* 0x000fe4000fffe0ff */
[----:B------:R-:W-:Y:S02]  /*0530*/  UISETP.EQ.OR UP0, UPT, UR11, URZ, !UP0 ;  /* 0x000000ff0b00728c */ /* 0x000fe4000c702670 */
[----:B------:R-:W-:Y:S02]  /*0540*/  ULOP3.LUT UR4, UR9, 0xf, URZ, 0xc0, !UPT ;  /* 0x0000000f09047892 */ /* 0x000fe4000f8ec0ff */
[----:B------:R-:W-:-:S02]  /*0550*/  ULOP3.LUT UR6, UR5, 0x7, URZ, 0xc0, !UPT ;  /* 0x0000000705067892 */ /* 0x000fc4000f8ec0ff */
[----:B------:R-:W-:Y:S01]  /*0560*/  PLOP3.LUT P0, PT, PT, PT, UP0, 0x80, 0x8 ;  /* 0x000000000008781c */ /* 0x000fe20003f0f008 */
[----:B------:R-:W-:Y:S01]  /*0570*/  UIADD3 UR8, UPT, UPT, UR7, -0x1, URZ ;  /* 0xffffffff07087890 */ /* 0x000fe2000fffe0ff */
[----:B------:R-:W-:Y:S01]  /*0580*/  IMAD.U32 R5, RZ, RZ, UR4 ;  /* 0x00000004ff057e24 */ /* 0x000fe2000f8e00ff */
[----:B------:R-:W-:Y:S01]  /*0590*/  UIADD3 UR4, UPT, UPT, UR7, -0x2, URZ ;  /* 0xfffffffe07047890 */ /* 0x000fe2000fffe0ff */
[----:B------:R-:W-:Y:S01]  /*05a0*/  MOV R9, UR6 ;  /* 0x0000000600097c02 */ /* 0x000fe20008000f00 */
[----:B------:R-:W-:Y:S01]  /*05b0*/  ULOP3.LUT UR10, UR8, 0xfffffff0, URZ, 0xc0, !UPT ;  /* 0xfffffff0080a7892 */ /* 0x000fe2000f8ec0ff */
[----:B------:R-:W-:Y:S01]  /*05c0*/  ISETP.NE.OR P0, PT, R7, R4, P0 ;  /* 0x000000040700720c */ /* 0x000fe20000705670 */
[----:B------:R-:W-:Y:S01]  /*05d0*/  VIADD R4, R5, 0xffffffff ;  /* 0xffffffff05047836 */ /* 0x000fe20000000000 */
[----:B------:R-:W-:Y:S01]  /*05e0*/  IADD3 R5, PT, PT, R9, -0x1, RZ ;  /* 0xffffffff09057810 */ /* 0x000fe20007ffe0ff */
[----:B------:R-:W-:Y:S02]  /*05f0*/  UISETP.GE.U32.AND UP1, UPT, UR4, 0xf, UPT ;  /* 0x0000000f0400788c */ /* 0x000fe4000bf26070 */
[----:B------:R-:W-:Y:S01]  /*0600*/  ULOP3.LUT UR5, UR5, 0x3, URZ, 0xc0, !UPT ;  /* 0x0000000305057892 */ /* 0x000fe2000f8ec0ff */
[----:B------:R-:W-:Y:S01]  /*0610*/  ISETP.GE.U32.AND P1, PT, R4, 0x7, PT ;  /* 0x000000070400780c */ /* 0x000fe20003f26070 */
[----:B------:R-:W-:Y:S01]  /*0620*/  UMOV UR4, URZ ;  /* 0x000000ff00047c82 */ /* 0x000fe20008000000 */
[----:B------:R-:W-:-:S13]  /*0630*/  ISETP.GE.U32.AND P2, PT, R5, 0x3, PT ;  /* 0x000000030500780c */ /* 0x000fda0003f46070 */
.L_x_7:
[----:B0---4-:R-:W0:Y:S08]  /*0640*/  LDC R9, c[0x0][0x39c] ;  /* 0x0000e700ff097b82 */ /* 0x011e300000000800 */
[----:B-1----:R-:W1:Y:S08]  /*0650*/  LDC.64 R4, c[0x0][0x380] ;  /* 0x0000e000ff047b82 */ /* 0x002e700000000a00 */
[----:B--2---:R-:W2:Y:S01]  /*0660*/  S2UR UR7, SR_CgaCtaId ;  /* 0x00000000000779c3 */ /* 0x004ea20000008800 */
[----:B0-----:R-:W-:-:S07]  /*0670*/  IMAD R9, R9, UR4, R8 ;  /* 0x0000000409097c24 */ /* 0x001fce000f8e0208 */
[----:B------:R-:W0:Y:S01]  /*0680*/  LDC R12, c[0x0][0x3ac] ;  /* 0x0000eb00ff0c7b82 */ /* 0x000e220000000800 */
[----:B-1----:R-:W-:-:S05]  /*0690*/  IMAD.WIDE R4, R9, 0x4, R4 ;  /* 0x0000000409047825 */ /* 0x002fca00078e0204 */
[----:B---3--:R-:W3:Y:S01]  /*06a0*/  LDG.E R10, desc[UR38][R4.64] ;  /* 0x00000026040a7981 */ /* 0x008ee2000c1e1900 */
[----:B------:R-:W-:Y:S01]  /*06b0*/  UMOV UR6, 0x400 ;  /* 0x0000040000067882 */ /* 0x000fe20000000000 */
[----:B------:R-:W-:Y:S01]  /*06c0*/  BSSY.RECONVERGENT B0, `(.L_x_1) ;  /* 0x0000064000007945 */ /* 0x000fe20003800200 */
[----:B--2---:R-:W-:Y:S01]  /*06d0*/  ULEA UR6, UR7, UR6, 0x18 ;  /* 0x0000000607067291 */ /* 0x004fe2000f8ec0ff */
[----:B------:R-:W1:Y:S01]  /*06e0*/  LDCU UR7, c[0x0][0x3b0] ;  /* 0x00007600ff0777ac */ /* 0x000e620008000800 */
[----:B0-----:R-:W-:Y:S01]  /*06f0*/  IMAD R9, R12, UR4, R7 ;  /* 0x000000040c097c24 */ /* 0x001fe2000f8e0207 */
[----:B------:R-:W-:-:S04]  /*0700*/  UIADD3 UR4, UPT, UPT, UR4, 0x1, URZ ;  /* 0x0000000104047890 */ /* 0x000fc8000fffe0ff */
[----:B------:R-:W-:Y:S01]  /*0710*/  LEA R9, R9, UR6, 0x2 ;  /* 0x0000000609097c11 */ /* 0x000fe2000f8e10ff */
[----:B-1----:R-:W-:-:S04]  /*0720*/  UISETP.NE.AND UP0, UPT, UR4, UR7, UPT ;  /* 0x000000070400728c */ /* 0x002fc8000bf05270 */
[----:B---3--:R0:W-:Y:S01]  /*0730*/  STS [R9], R10 ;  /* 0x0000000a09007388 */ /* 0x0081e20000000800 */
[----:B------:R-:W-:Y:S06]  /*0740*/  @P0 BRA `(.L_x_2) ;  /* 0x00000004006c0947 */ /* 0x000fec0003800000 */
[----:B------:R-:W-:Y:S01]  /*0750*/  IMAD.MOV.U32 R12, RZ, RZ, 0x1 ;  /* 0x00000001ff0c7424 */ /* 0x000fe200078e00ff */
[----:B------:R-:W-:Y:S06]  /*0760*/  BRA.U !UP1, `(.L_x_3) ;  /* 0x00000001099c7547 */ /* 0x000fec000b800000 */
[----:B------:R-:W-:-:S07]  /*0770*/  MOV R12, 0x1 ;  /* 0x00000001000c7802 */ /* 0x000fce0000000f00 */
.L_x_4:
[----:B0-----:R-:W-:-:S05]  /*0780*/  IMAD.WIDE.U32 R10, R12, 0x4, R4 ;  /* 0x000000040c0a7825 */ /* 0x001fca00078e0004 */
[----:B-1----:R-:W2:Y:S04]  /*0790*/  LDG.E R14, desc[UR38][R10.64] ;  /* 0x000000260a0e7981 */ /* 0x002ea8000c1e1900 */
[----:B------:R-:W3:Y:S04]  /*07a0*/  LDG.E R16, desc[UR38][R10.64+0x4] ;  /* 0x000004260a107981 */ /* 0x000ee8000c1e1900 */
[----:B------:R-:W4:Y:S01]  /*07b0*/  LDG.E R18, desc[UR38][R10.64+0x8] ;  /* 0x000008260a127981 */ /* 0x000f22000c1e1900 */
[----:B------:R-:W-:-:S03]  /*07c0*/  IMAD R13, R12, 0x4, R9 ;  /* 0x000000040c0d7824 */ /* 0x000fc600078e0209 */
[----:B------:R-:W5:Y:S04]  /*07d0*/  LDG.E R20, desc[UR38][R10.64+0xc] ;  /* 0x00000c260a147981 */ /* 0x000f68000c1e1900 */
        /* <DEDUP_REMOVED lines=9> */
[----:B--2---:R0:W-:Y:S04]  /*0870*/  STS [R13], R14 ;  /* 0x0000000e0d007388 */ /* 0x0041e80000000800 */
[----:B---3--:R1:W-:Y:S04]  /*0880*/  STS [R13+0x4], R16 ;  /* 0x000004100d007388 */ /* 0x0083e80000000800 */
[----:B----4-:R2:W-:Y:S04]  /*0890*/  STS [R13+0x8], R18 ;  /* 0x000008120d007388 */ /* 0x0105e80000000800 */
[----:B0-----:R-:W3:Y:S04]  /*08a0*/  LDG.E R14, desc[UR38][R10.64+0x2c] ;  /* 0x00002c260a0e7981 */ /* 0x001ee8000c1e1900 */
[----:B-1----:R-:W4:Y:S04]  /*08b0*/  LDG.E R16, desc[UR38][R10.64+0x30] ;  /* 0x000030260a107981 */ /* 0x002f28000c1e1900 */
[----:B--2---:R0:W2:Y:S04]  /*08c0*/  LDG.E R18, desc[UR38][R10.64+0x34] ;  /* 0x000034260a127981 */ /* 0x0040a8000c1e1900 */
[----:B-----5:R1:W-:Y:S04]  /*08d0*/  STS [R13+0xc], R20 ;  /* 0x00000c140d007388 */ /* 0x0203e80000000800 */
[----:B------:R1:W-:Y:S01]  /*08e0*/  STS [R13+0x10], R22 ;  /* 0x000010160d007388 */ /* 0x0003e20000000800 */
[----:B0-----:R-:W-:-:S03]  /*08f0*/  IADD3 R10, PT, PT, R12, 0xf, RZ ;  /* 0x0000000f0c0a7810 */ /* 0x001fc60007ffe0ff */
[----:B------:R1:W-:Y:S04]  /*0900*/  STS [R13+0x14], R24 ;  /* 0x000014180d007388 */ /* 0x0003e80000000800 */
[----:B------:R1:W-:Y:S04]  /*0910*/  STS [R13+0x18], R26 ;  /* 0x0000181a0d007388 */ /* 0x0003e80000000800 */
[----:B------:R1:W-:Y:S04]  /*0920*/  STS [R13+0x1c], R28 ;  /* 0x00001c1c0d007388 */ /* 0x0003e80000000800 */
[----:B------:R1:W-:Y:S04]  /*0930*/  STS [R13+0x20], R30 ;  /* 0x0000201e0d007388 */ /* 0x0003e80000000800 */
[----:B------:R1:W-:Y:S04]  /*0940*/  STS [R13+0x24], R32 ;  /* 0x000024200d007388 */ /* 0x0003e80000000800 */
[----:B------:R1:W-:Y:S04]  /*0950*/  STS [R13+0x28], R34 ;  /* 0x000028220d007388 */ /* 0x0003e80000000800 */
[----:B------:R1:W-:Y:S04]  /*0960*/  STS [R13+0x38], R36 ;  /* 0x000038240d007388 */ /* 0x0003e80000000800 */
[----:B------:R1:W-:Y:S01]  /*0970*/  STS [R13+0x3c], R15 ;  /* 0x00003c0f0d007388 */ /* 0x0003e20000000800 */
[----:B------:R-:W-:Y:S01]  /*0980*/  ISETP.NE.AND P3, PT, R10, UR10, PT ;  /* 0x0000000a0a007c0c */ /* 0x000fe2000bf65270 */
[----:B------:R-:W-:-:S02]  /*0990*/  VIADD R12, R12, 0x10 ;  /* 0x000000100c0c7836 */ /* 0x000fc40000000000 */
[----:B---3--:R1:W-:Y:S04]  /*09a0*/  STS [R13+0x2c], R14 ;  /* 0x00002c0e0d007388 */ /* 0x0083e80000000800 */
[----:B----4-:R1:W-:Y:S04]  /*09b0*/  STS [R13+0x30], R16 ;  /* 0x000030100d007388 */ /* 0x0103e80000000800 */
[----:B--2---:R1:W-:Y:S02]  /*09c0*/  STS [R13+0x34], R18 ;  /* 0x000034120d007388 */ /* 0x0043e40000000800 */
[----:B------:R-:W-:Y:S05]  /*09d0*/  @P3 BRA `(.L_x_4) ;  /* 0xfffffffc00683947 */ /* 0x000fea000383ffff */
.L_x_3:
[----:B------:R-:W-:-:S09]  /*09e0*/  ULOP3.LUT UP2, URZ, UR8, 0xf, URZ, 0xc0, !UPT ;  /* 0x0000000f08ff7892 */ /* 0x000fd2000f84c0ff */
[----:B------:R-:W-:Y:S05]  /*09f0*/  BRA.U !UP2, `(.L_x_2) ;  /* 0x000000010ac07547 */ /* 0x000fea000b800000 */
[----:B------:R-:W-:Y:S01]  /*0a00*/  ULOP3.LUT UP2, URZ, UR9, 0x7, URZ, 0xc0, !UPT ;  /* 0x0000000709ff7892 */ /* 0x000fe2000f84c0ff */
[----:B------:R-:W-:Y:S10]  /*0a10*/  @!P1 BRA `(.L_x_5) ;  /* 0x00000000004c9947 */ /* 0x000ff40003800000 */
[----:B0-----:R-:W-:-:S05]  /*0a20*/  IMAD.WIDE R10, R12, 0x4, R4 ;  /* 0x000000040c0a7825 */ /* 0x001fca00078e0204 */
[----:B-1----:R-:W2:Y:S04]  /*0a30*/  LDG.E R13, desc[UR38][R10.64] ;  /* 0x000000260a0d7981 */ /* 0x002ea8000c1e1900 */
[----:B------:R-:W3:Y:S04]  /*0a40*/  LDG.E R15, desc[UR38][R10.64+0x4] ;  /* 0x000004260a0f7981 */ /* 0x000ee8000c1e1900 */
[----:B------:R-:W4:Y:S04]  /*0a50*/  LDG.E R17, desc[UR38][R10.64+0x8] ;  /* 0x000008260a117981 */ /* 0x000f28000c1e1900 */
[----:B------:R-:W5:Y:S04]  /*0a60*/  LDG.E R21, desc[UR38][R10.64+0xc] ;  /* 0x00000c260a157981 */ /* 0x000f68000c1e1900 */
[----:B------:R-:W5:Y:S04]  /*0a70*/  LDG.E R23, desc[UR38][R10.64+0x10] ;  /* 0x000010260a177981 */ /* 0x000f68000c1e1900 */
[----:B------:R-:W5:Y:S04]  /*0a80*/  LDG.E R25, desc[UR38][R10.64+0x14] ;  /* 0x000014260a197981 */ /* 0x000f68000c1e1900 */
[----:B------:R-:W5:Y:S04]  /*0a90*/  LDG.E R27, desc[UR38][R10.64+0x18] ;  /* 0x000018260a1b7981 */ /* 0x000f68000c1e1900 */
[----:B------:R-:W5:Y:S01]  /*0aa0*/  LDG.E R29, desc[UR38][R10.64+0x1c] ;  /* 0x00001c260a1d7981 */ /* 0x000f62000c1e1900 */
[C---:B------:R-:W-:Y:S01]  /*0ab0*/  LEA R14, R12.reuse, R9, 0x2 ;  /* 0x000000090c0e7211 */ /* 0x040fe200078e10ff */
[----:B------:R-:W-:-:S04]  /*0ac0*/  VIADD R12, R12, 0x8 ;  /* 0x000000080c0c7836 */ /* 0x000fc80000000000 */
[----:B--2---:R2:W-:Y:S04]  /*0ad0*/  STS [R14], R13 ;  /* 0x0000000d0e007388 */ /* 0x0045e80000000800 */
[----:B---3--:R2:W-:Y:S04]  /*0ae0*/  STS [R14+0x4], R15 ;  /* 0x0000040f0e007388 */ /* 0x0085e80000000800 */
[----:B----4-:R2:W-:Y:S04]  /*0af0*/  STS [R14+0x8], R17 ;  /* 0x000008110e007388 */ /* 0x0105e80000000800 */
[----:B-----5:R2:W-:Y:S04]  /*0b00*/  STS [R14+0xc], R21 ;  /* 0x00000c150e007388 */ /* 0x0205e80000000800 */
[----:B------:R2:W-:Y:S04]  /*0b10*/  STS [R14+0x10], R23 ;  /* 0x000010170e007388 */ /* 0x0005e80000000800 */
[----:B------:R2:W-:Y:S04]  /*0b20*/  STS [R14+0x14], R25 ;  /* 0x000014190e007388 */ /* 0x0005e80000000800 */
[----:B------:R2:W-:Y:S04]  /*0b30*/  STS [R14+0x18], R27 ;  /* 0x0000181b0e007388 */ /* 0x0005e80000000800 */
[----:B------:R2:W-:Y:S02]  /*0b40*/  STS [R14+0x1c], R29 ;  /* 0x00001c1d0e007388 */ /* 0x0005e40000000800 */
.L_x_5:
[----:B------:R-:W-:Y:S05]  /*0b50*/  BRA.U !UP2, `(.L_x_2) ;  /* 0x000000010a687547 */ /* 0x000fea000b800000 */
[----:B------:R-:W-:Y:S01]  /*0b60*/  UISETP.NE.AND UP2, UPT, UR5, URZ, UPT ;  /* 0x000000ff0500728c */ /* 0x000fe2000bf45270 */
[----:B------:R-:W-:Y:S10]  /*0b70*/  @!P2 BRA `(.L_x_6) ;  /* 0x00000000002ca947 */ /* 0x000ff40003800000 */
[----:B0-----:R-:W-:-:S05]  /*0b80*/  IMAD.WIDE R10, R12, 0x4, R4 ;  /* 0x000000040c0a7825 */ /* 0x001fca00078e0204 */
[----:B-12---:R-:W2:Y:S04]  /*0b90*/  LDG.E R13, desc[UR38][R10.64] ;  /* 0x000000260a0d7981 */ /* 0x006ea8000c1e1900 */
[----:B------:R-:W3:Y:S04]  /*0ba0*/  LDG.E R15, desc[UR38][R10.64+0x4] ;  /* 0x000004260a0f7981 */ /* 0x000ee8000c1e1900 */
[----:B------:R-:W4:Y:S04]  /*0bb0*/  LDG.E R17, desc[UR38][R10.64+0x8] ;  /* 0x000008260a117981 */ /* 0x000f28000c1e1900 */
[----:B------:R-:W5:Y:S01]  /*0bc0*/  LDG.E R21, desc[UR38][R10.64+0xc] ;  /* 0x00000c260a157981 */ /* 0x000f62000c1e1900 */
[C---:B------:R-:W-:Y:S01]  /*0bd0*/  LEA R14, R12.reuse, R9, 0x2 ;  /* 0x000000090c0e7211 */ /* 0x040fe200078e10ff */
[----:B------:R-:W-:-:S04]  /*0be0*/  VIADD R12, R12, 0x4 ;  /* 0x000000040c0c7836 */ /* 0x000fc80000000000 */
[----:B--2---:R0:W-:Y:S04]  /*0bf0*/  STS [R14], R13 ;  /* 0x0000000d0e007388 */ /* 0x0041e80000000800 */
[----:B---3--:R0:W-:Y:S04]  /*0c00*/  STS [R14+0x4], R15 ;  /* 0x0000040f0e007388 */ /* 0x0081e80000000800 */
[----:B----4-:R0:W-:Y:S04]  /*0c10*/  STS [R14+0x8], R17 ;  /* 0x000008110e007388 */ /* 0x0101e80000000800 */
[----:B-----5:R0:W-:Y:S02]  /*0c20*/  STS [R14+0xc], R21 ;  /* 0x00000c150e007388 */ /* 0x0201e40000000800 */
.L_x_6:
[----:B------:R-:W-:Y:S05]  /*0c30*/  BRA.U !UP2, `(.L_x_2) ;  /* 0x000000010a307547 */ /* 0x000fea000b800000 */
[----:B------:R-:W-:-:S05]  /*0c40*/  IMAD.WIDE R4, R12, 0x4, R4 ;  /* 0x000000040c047825 */ /* 0x000fca00078e0204 */
[----:B0-----:R-:W3:Y:S01]  /*0c50*/  LDG.E R10, desc[UR38][R4.64] ;  /* 0x00000026040a7981 */ /* 0x001ee2000c1e1900 */
[----:B------:R-:W-:Y:S01]  /*0c60*/  LEA R11, R12, R9, 0x2 ;  /* 0x000000090c0b7211 */ /* 0x000fe200078e10ff */
[----:B------:R-:W-:-:S05]  /*0c70*/  IMAD.U32 R9, RZ, RZ, UR5 ;  /* 0x00000005ff097e24 */ /* 0x000fca000f8e00ff */
[----:B------:R-:W-:Y:S01]  /*0c80*/  ISETP.NE.AND P3, PT, R9, 0x1, PT ;  /* 0x000000010900780c */ /* 0x000fe20003f65270 */
[----:B---3--:R3:W-:-:S12]  /*0c90*/  STS [R11], R10 ;  /* 0x0000000a0b007388 */ /* 0x0087d80000000800 */
[----:B------:R-:W-:Y:S05]  /*0ca0*/  @!P3 BRA `(.L_x_2) ;  /* 0x000000000014b947 */ /* 0x000fea0003800000 */
[----:B------:R-:W-:Y:S02]  /*0cb0*/  ISETP.NE.AND P3, PT, R9, 0x2, PT ;  /* 0x000000020900780c */ /* 0x000fe40003f65270 */
[----:B------:R-:W4:Y:S11]  /*0cc0*/  LDG.E R9, desc[UR38][R4.64+0x4] ;  /* 0x0000042604097981 */ /* 0x000f36000c1e1900 */
[----:B---3--:R-:W3:Y:S04]  /*0cd0*/  @P3 LDG.E R10, desc[UR38][R4.64+0x8] ;  /* 0x00000826040a3981 */ /* 0x008ee8000c1e1900 */
[----:B----4-:R4:W-:Y:S04]  /*0ce0*/  STS [R11+0x4], R9 ;  /* 0x000004090b007388 */ /* 0x0109e80000000800 */
[----:B---3--:R4:W-:Y:S02]  /*0cf0*/  @P3 STS [R11+0x8], R10 ;  /* 0x0000080a0b003388 */ /* 0x0089e40000000800 */
.L_x_2:
[----:B------:R-:W-:Y:S05]  /*0d00*/  BSYNC.RECONVERGENT B0 ;  /* 0x0000000000007941 */ /* 0x000fea0003800200 */
.L_x_1:
[----:B------:R-:W-:Y:S05]  /*0d10*/  BRA.U UP0, `(.L_x_7) ;  /* 0xfffffff900487547 */ /* 0x000fea000b83ffff */
.L_x_0:
[----:B------:R-:W-:Y:S01]  /*0d20*/  BAR.SYNC.DEFER_BLOCKING 0x0 ;  /* 0x0000000000007b1d */ /* 0x000fe20000010000 */
[----:B------:R-:W-:-:S04]  /*0d30*/  ISETP.NE.AND P0, PT, RZ, UR11, PT ;  /* 0x0000000bff007c0c */ /* 0x000fc8000bf05270 */
[----:B------:R-:W-:-:S13]  /*0d40*/  ISETP.GE.OR P0, PT, R3, R6, !P0 ;  /* 0x000000060300720c */ /* 0x000fda0004706670 */
[----:B------:R-:W-:Y:S05]  /*0d50*/  @P0 BRA `(.L_x_8) ;  /* 0x0000002000140947 */ /* 0x000fea0003800000 */
[----:B-1----:R-:W1:Y:S02]  /*0d60*/  LDC R18, c[0x0][0x390] ;  /* 0x0000e400ff127b82 */ /* 0x002e640000000800 */
[----:B-1----:R-:W-:-:S13]  /*0d70*/  ISETP.GE.AND P0, PT, R18, 0x1, PT ;  /* 0x000000011200780c */ /* 0x002fda0003f06270 */
[----:B------:R-:W-:Y:S05]  /*0d80*/  @!P0 EXIT ;  /* 0x000000000000894d */ /* 0x000fea0003800000 */
[----:B------:R-:W-:Y:S01]  /*0d90*/  UIADD3 UR4, UPT, UPT, UR7, 0xf, URZ ;  /* 0x0000000f07047890 */ /* 0x000fe2000fffe0ff */
[----:B------:R-:W-:Y:S01]  /*0da0*/  IADD3 R0, PT, PT, R0, -0x1, RZ ;  /* 0xffffffff00007810 */ /* 0x000fe20007ffe0ff */
[----:B------:R-:W-:Y:S02]  /*0db0*/  UIADD3 UR40, UPT, UPT, UR7, 0x7, URZ ;  /* 0x0000000707287890 */ /* 0x000fe4000fffe0ff */
[----:B------:R-:W-:Y:S01]  /*0dc0*/  VIADD R18, R18, UR7 ;  /* 0x0000000712127c36 */ /* 0x000fe20008000000 */
[----:B------:R-:W-:Y:S01]  /*0dd0*/  UISETP.GT.AND UP0, UPT, UR7, 0x1, UPT ;  /* 0x000000010700788c */ /* 0x000fe2000bf04270 */
[----:B------:R-:W-:Y:S01]  /*0de0*/  IMAD.U32 R22, RZ, RZ, UR4 ;  /* 0x00000004ff167e24 */ /* 0x000fe2000f8e00ff */
[----:B------:R-:W-:Y:S01]  /*0df0*/  UIMAD.WIDE UR36, UR7, 0x4, URZ ;  /* 0x00000004072478a5 */ /* 0x000fe2000f8e02ff */
[----:B--2---:R-:W-:Y:S01]  /*0e00*/  MOV R23, UR40 ;  /* 0x0000002800177c02 */ /* 0x004fe20008000f00 */
[----:B------:R-:W-:Y:S02]  /*0e10*/  UIMAD UR41, UR7, UR7, URZ ;  /* 0x00000007072972a4 */ /* 0x000fe4000f8e02ff */
[----:B------:R-:W-:Y:S01]  /*0e20*/  PLOP3.LUT P0, PT, PT, PT, UP0, 0x80, 0x8 ;  /* 0x000000000008781c */ /* 0x000fe20003f0f008 */
[----:B------:R-:W-:Y:S01]  /*0e30*/  UIADD3 UR42, UPT, UPT, UR7, -0x1, URZ ;  /* 0xffffffff072a7890 */ /* 0x000fe2000fffe0ff */
[----:B------:R-:W-:Y:S01]  /*0e40*/  LOP3.LUT R23, R23, 0x7, RZ, 0xc0, !PT ;  /* 0x0000000717177812 */ /* 0x000fe200078ec0ff */
[----:B------:R-:W-:Y:S01]  /*0e50*/  UIADD3 UR43, UPT, UPT, UR7, -0x2, URZ ;  /* 0xfffffffe072b7890 */ /* 0x000fe2000fffe0ff */
[----:B------:R-:W-:Y:S01]  /*0e60*/  ISETP.EQ.AND P0, PT, R7, R0, P0 ;  /* 0x000000000700720c */ /* 0x000fe20000702270 */
[----:B------:R-:W-:Y:S01]  /*0e70*/  ULOP3.LUT UR44, UR7, 0x7, URZ, 0xc0, !UPT ;  /* 0x00000007072c7892 */ /* 0x000fe2000f8ec0ff */
[----:B------:R-:W-:Y:S01]  /*0e80*/  LOP3.LUT R22, R22, 0xf, RZ, 0xc0, !PT ;  /* 0x0000000f16167812 */ /* 0x000fe200078ec0ff */
[----:B------:R-:W-:Y:S01]  /*0e90*/  VIADD R23, R23, 0xffffffff ;  /* 0xffffffff17177836 */ /* 0x000fe20000000000 */
[----:B------:R-:W-:Y:S01]  /*0ea0*/  P2R R24, PR, RZ, 0x1 ;  /* 0x00000001ff187803 */ /* 0x000fe20000000000 */
[----:B------:R-:W-:Y:S01]  /*0eb0*/  ULOP3.LUT UR45, UR7, 0x3, URZ, 0xc0, !UPT ;  /* 0x00000003072d7892 */ /* 0x000fe2000f8ec0ff */
[----:B------:R-:W-:Y:S01]  /*0ec0*/  IADD3 R22, PT, PT, R22, -0x1, RZ ;  /* 0xffffffff16167810 */ /* 0x000fe20007ffe0ff */
[----:B------:R-:W-:Y:S01]  /*0ed0*/  ULOP3.LUT UR46, UR7, 0x7ffffff8, URZ, 0xc0, !UPT ;  /* 0x7ffffff8072e7892 */ /* 0x000fe2000f8ec0ff */
[----:B------:R-:W1:Y:S01]  /*0ee0*/  LDCU UR47, c[0x0][0x3b0] ;  /* 0x00007600ff2f77ac */ /* 0x000e620008000800 */
[----:B------:R-:W-:-:S02]  /*0ef0*/  ULOP3.LUT UR48, UR4, 0x7, URZ, 0xc0, !UPT ;  /* 0x0000000704307892 */ /* 0x000fc4000f8ec0ff */
[----:B------:R-:W-:-:S12]  /*0f00*/  ULOP3.LUT UR40, UR40, 0x3, URZ, 0xc0, !UPT ;  /* 0x0000000328287892 */ /* 0x000fd8000f8ec0ff */
.L_x_36:
[----:B0--3--:R-:W-:Y:S01]  /*0f10*/  MOV R0, 0x0 ;  /* 0x0000000000007802 */ /* 0x009fe20000000f00 */
[----:B0---4-:R-:W-:Y:S01]  /*0f20*/  IMAD.U32 R9, RZ, RZ, UR37 ;  /* 0x00000025ff097e24 */ /* 0x011fe2000f8e00ff */
[----:B-1----:R-:W-:Y:S01]  /*0f30*/  MOV R4, UR36 ;  /* 0x0000002400047c02 */ /* 0x002fe20008000f00 */
[----:B------:R-:W-:Y:S01]  /*0f40*/  IMAD.U32 R5, RZ, RZ, UR37 ;  /* 0x00000025ff057e24 */ /* 0x000fe2000f8e00ff */
[----:B--2---:R0:W2:Y:S01]  /*0f50*/  LDC.64 R6, c[0x4][R0] ;  /* 0x0100000000067b82 */ /* 0x0040a20000000a00 */
[----:B------:R-:W-:Y:S02]  /*0f60*/  MOV R8, UR36 ;  /* 0x0000002400087c02 */ /* 0x000fe40008000f00 */
[----:B------:R-:W-:-:S07]  /*0f70*/  MOV R5, R9 ;  /* 0x0000000900057202 */ /* 0x000fce0000000f00 */
[----:B------:R-:W-:-:S07]  /*0f80*/  LEPC R20, `(.L_x_9) ;  /* 0x000000001014794e */ /* 0x000fce0000000000 */
[----:B0123--:R-:W-:Y:S05]  /*0f90*/  CALL.ABS.NOINC R6 ;  /* 0x0000000006007343 */ /* 0x00ffea0003c00000 */
.L_x_9:
[----:B------:R-:W0:Y:S01]  /*0fa0*/  LDC R3, c[0x0][0x39c] ;  /* 0x0000e700ff037b82 */ /* 0x000e220000000800 */
[----:B------:R-:W1:Y:S01]  /*0fb0*/  LDCU UR4, c[0x0][0x39c] ;  /* 0x00007380ff0477ac */ /* 0x000e620008000800 */
[----:B------:R-:W-:-:S06]  /*0fc0*/  ISETP.NE.AND P6, PT, R24, RZ, PT ;  /* 0x000000ff1800720c */ /* 0x000fcc0003fc5270 */
[----:B------:R-:W2:Y:S01]  /*0fd0*/  LDC.64 R6, c[0x0][0x380] ;  /* 0x0000e000ff067b82 */ /* 0x000ea20000000a00 */
[----:B-1----:R-:W-:-:S04]  /*0fe0*/  IMAD R0, R2, UR4, R19 ;  /* 0x0000000402007c24 */ /* 0x002fc8000f8e0213 */
[----:B0-----:R-:W-:-:S04]  /*0ff0*/  IMAD R3, R3, UR47, R0 ;  /* 0x0000002f03037c24 */ /* 0x001fc8000f8e0200 */
[----:B--2---:R-:W-:-:S05]  /*1000*/  IMAD.WIDE R6, R3, 0x4, R6 ;  /* 0x0000000403067825 */ /* 0x004fca00078e0206 */
[----:B------:R0:W5:Y:S01]  /*1010*/  LDG.E R25, desc[UR38][R6.64] ;  /* 0x0000002606197981 */ /* 0x000162000c1e1900 */
[----:B------:R-:W-:Y:S01]  /*1020*/  BSSY.RECONVERGENT B0, `(.L_x_10) ;  /* 0x0000068000007945 */ /* 0x000fe20003800200 */
[----:B------:R-:W-:Y:S01]  /*1030*/  IMAD.MOV.U32 R16, RZ, RZ, R4 ;  /* 0x000000ffff107224 */ /* 0x000fe200078e0004 */
[----:B------:R-:W-:Y:S02]  /*1040*/  MOV R17, R5 ;  /* 0x0000000500117202 */ /* 0x000fe40000000f00 */
[----:B------:R-:W-:Y:S05]  /*1050*/  @!P6 BRA `(.L_x_11) ;  /* 0x000000040090e947 */ /* 0x000fea0003800000 */
[----:B------:R-:W-:Y:S02]  /*1060*/  IMAD.U32 R0, RZ, RZ, UR43 ;  /* 0x0000002bff007e24 */ /* 0x000fe4000f8e00ff */
[----:B------:R-:W-:-:S03]  /*1070*/  HFMA2 R3, -RZ, RZ, 0, 5.9604644775390625e-08 ;  /* 0x00000001ff037431 */ /* 0x000fc600000001ff */
[----:B------:R-:W-:-:S13]  /*1080*/  ISETP.GE.U32.AND P0, PT, R0, 0xf, PT ;  /* 0x0000000f0000780c */ /* 0x000fda0003f06070 */
[----:B------:R-:W-:Y:S05]  /*1090*/  @!P0 BRA `(.L_x_12) ;  /* 0x0000000000ac8947 */ /* 0x000fea0003800000 */
[----:B------:R-:W-:Y:S01]  /*10a0*/  BSSY.RECONVERGENT B1, `(.L_x_12) ;  /* 0x000002a000017945 */ /* 0x000fe20003800200 */
[----:B------:R-:W-:-:S07]  /*10b0*/  IMAD.MOV.U32 R3, RZ, RZ, 0x1 ;  /* 0x00000001ff037424 */ /* 0x000fce00078e00ff */
.L_x_13:
[----:B------:R-:W-:-:S05]  /*10c0*/  IMAD.WIDE.U32 R8, R3, 0x4, R6 ;  /* 0x0000000403087825 */ /* 0x000fca00078e0006 */
[----:B----4-:R-:W2:Y:S01]  /*10d0*/  LDG.E R11, desc[UR38][R8.64] ;  /* 0x00000026080b7981 */ /* 0x010ea2000c1e1900 */
[----:B------:R-:W-:-:S05]  /*10e0*/  IMAD.WIDE.U32 R4, R3, 0x4, R16 ;  /* 0x0000000403047825 */ /* 0x000fca00078e0010 */
[----:B--2---:R1:W-:Y:S04]  /*10f0*/  ST.E desc[UR38][R4.64], R11 ;  /* 0x0000000b04007985 */ /* 0x0043e8000c101926 */
[----:B------:R-:W2:Y:S04]  /*1100*/  LDG.E R13, desc[UR38][R8.64+0x4] ;  /* 0x00000426080d7981 */ /* 0x000ea8000c1e1900 */
[----:B--2---:R2:W-:Y:S04]  /*1110*/  ST.E desc[UR38][R4.64+0x4], R13 ;  /* 0x0000040d04007985 */ /* 0x0045e8000c101926 */
[----:B------:R-:W3:Y:S04]  /*1120*/  LDG.E R15, desc[UR38][R8.64+0x8] ;  /* 0x00000826080f7981 */ /* 0x000ee8000c1e1900 */
[----:B---3--:R3:W-:Y:S04]  /*1130*/  ST.E desc[UR38][R4.64+0x8], R15 ;  /* 0x0000080f04007985 */ /* 0x0087e8000c101926 */
[----:B------:R-:W4:Y:S04]  /*1140*/  LDG.E R21, desc[UR38][R8.64+0xc] ;  /* 0x00000c2608157981 */ /* 0x000f28000c1e1900 */
[----:B----4-:R4:W-:Y:S04]  /*1150*/  ST.E desc[UR38][R4.64+0xc], R21 ;  /* 0x00000c1504007985 */ /* 0x0109e8000c101926 */
[----:B------:R-:W2:Y:S04]  /*1160*/  LDG.E R27, desc[UR38][R8.64+0x10] ;  /* 0x00001026081b7981 */ /* 0x000ea8000c1e1900 */
[----:B--2---:R2:W-:Y:S04]  /*1170*/  ST.E desc[UR38][R4.64+0x10], R27 ;  /* 0x0000101b04007985 */ /* 0x0045e8000c101926 */
[----:B------:R-:W3:Y:S04]  /*1180*/  LDG.E R29, desc[UR38][R8.64+0x14] ;  /* 0x00001426081d7981 */ /* 0x000ee8000c1e1900 */
[----:B---3--:R3:W-:Y:S04]  /*1190*/  ST.E desc[UR38][R4.64+0x14], R29 ;  /* 0x0000141d04007985 */ /* 0x0087e8000c101926 */
[----:B-1----:R-:W4:Y:S04]  /*11a0*/  LDG.E R11, desc[UR38][R8.64+0x18] ;  /* 0x00001826080b7981 */ /* 0x002f28000c1e1900 */
[----:B----4-:R1:W-:Y:S04]  /*11b0*/  ST.E desc[UR38][R4.64+0x18], R11 ;  /* 0x0000180b04007985 */ /* 0x0103e8000c101926 */
[----:B------:R-:W4:Y:S04]  /*11c0*/  LDG.E R13, desc[UR38][R8.64+0x1c] ;  /* 0x00001c26080d7981 */ /* 0x000f28000c1e1900 */
[----:B----4-:R4:W-:Y:S04]  /*11d0*/  ST.E desc[UR38][R4.64+0x1c], R13 ;  /* 0x00001c0d04007985 */ /* 0x0109e8000c101926 */
[----:B------:R-:W2:Y:S04]  /*11e0*/  LDG.E R15, desc[UR38][R8.64+0x20] ;  /* 0x00002026080f7981 */ /* 0x000ea8000c1e1900 */
[----:B--2---:R2:W-:Y:S04]  /*11f0*/  ST.E desc[UR38][R4.64+0x20], R15 ;  /* 0x0000200f04007985 */ /* 0x0045e8000c101926 */
[----:B------:R-:W3:Y:S04]  /*1200*/  LDG.E R21, desc[UR38][R8.64+0x24] ;  /* 0x0000242608157981 */ /* 0x000ee8000c1e1900 */
[----:B---3--:R-:W-:Y:S04]  /*1210*/  ST.E desc[UR38][R4.64+0x24], R21 ;  /* 0x0000241504007985 */ /* 0x008fe8000c101926 */
[----:B------:R-:W3:Y:S04]  /*1220*/  LDG.E R27, desc[UR38][R8.64+0x28] ;  /* 0x00002826081b7981 */ /* 0x000ee8000c1e1900 */
[----:B---3--:R3:W-:Y:S04]  /*1230*/  ST.E desc[UR38][R4.64+0x28], R27 ;  /* 0x0000281b04007985 */ /* 0x0087e8000c101926 */
[----:B------:R-:W4:Y:S04]  /*1240*/  LDG.E R29, desc[UR38][R8.64+0x2c] ;  /* 0x00002c26081d7981 */ /* 0x000f28000c1e1900 */
[----:B----4-:R4:W-:Y:S04]  /*1250*/  ST.E desc[UR38][R4.64+0x2c], R29 ;  /* 0x00002c1d04007985 */ /* 0x0109e8000c101926 */
[----:B-1----:R-:W2:Y:S04]  /*1260*/  LDG.E R11, desc[UR38][R8.64+0x30] ;  /* 0x00003026080b7981 */ /* 0x002ea8000c1e1900 */
[----:B--2---:R4:W-:Y:S04]  /*1270*/  ST.E desc[UR38][R4.64+0x30], R11 ;  /* 0x0000300b04007985 */ /* 0x0049e8000c101926 */
[----:B------:R-:W2:Y:S04]  /*1280*/  LDG.E R13, desc[UR38][R8.64+0x34] ;  /* 0x00003426080d7981 */ /* 0x000ea8000c1e1900 */
[----:B--2---:R4:W-:Y:S04]  /*1290*/  ST.E desc[UR38][R4.64+0x34], R13 ;  /* 0x0000340d04007985 */ /* 0x0049e8000c101926 */
[----:B------:R-:W2:Y:S01]  /*12a0*/  LDG.E R15, desc[UR38][R8.64+0x38] ;  /* 0x00003826080f7981 */ /* 0x000ea2000c1e1900 */
[----:B---3--:R-:W-:-:S03]  /*12b0*/  MOV R27, UR42 ;  /* 0x0000002a001b7c02 */ /* 0x008fc60008000f00 */
[----:B--2---:R4:W-:Y:S04]  /*12c0*/  ST.E desc[UR38][R4.64+0x38], R15 ;  /* 0x0000380f04007985 */ /* 0x0049e8000c101926 */
[----:B------:R-:W2:Y:S01]  /*12d0*/  LDG.E R21, desc[UR38][R8.64+0x3c] ;  /* 0x00003c2608157981 */ /* 0x000ea2000c1e1900 */
[----:B------:R-:W-:Y:S01]  /*12e0*/  VIADD R0, R3, 0xf ;  /* 0x0000000f03007836 */ /* 0x000fe20000000000 */
[----:B------:R-:W-:Y:S02]  /*12f0*/  LOP3.LUT R27, R27, 0xfffffff0, RZ, 0xc0, !PT ;  /* 0xfffffff01b1b7812 */ /* 0x000fe400078ec0ff */
[----:B------:R-:W-:Y:S02]  /*1300*/  IADD3 R3, PT, PT, R3, 0x10, RZ ;  /* 0x0000001003037810 */ /* 0x000fe40007ffe0ff */
[----:B------:R-:W-:Y:S01]  /*1310*/  ISETP.NE.AND P0, PT, R0, R27, PT ;  /* 0x0000001b0000720c */ /* 0x000fe20003f05270 */
[----:B--2---:R4:W-:-:S12]  /*1320*/  ST.E desc[UR38][R4.64+0x3c], R21 ;  /* 0x00003c1504007985 */ /* 0x0049d8000c101926 */
[----:B------:R-:W-:Y:S05]  /*1330*/  @P0 BRA `(.L_x_13) ;  /* 0xfffffffc00600947 */ /* 0x000fea000383ffff */
[----:B------:R-:W-:Y:S05]  /*1340*/  BSYNC.RECONVERGENT B1 ;  /* 0x0000000000017941 */ /* 0x000fea0003800200 */
.L_x_12:
[----:B------:R-:W-:-:S05]  /*1350*/  IMAD.U32 R0, RZ, RZ, UR42 ;  /* 0x0000002aff007e24 */ /* 0x000fca000f8e00ff */
[----:B------:R-:W-:-:S13]  /*1360*/  LOP3.LUT P0, RZ, R0, 0xf, RZ, 0xc0, !PT ;  /* 0x0000000f00ff7812 */ /* 0x000fda000780c0ff */
[----:B------:R-:W-:Y:S05]  /*1370*/  @!P0 BRA `(.L_x_11) ;  /* 0x0000000000c88947 */ /* 0x000fea0003800000 */
[----:B------:R-:W-:Y:S01]  /*1380*/  ISETP.GE.U32.AND P0, PT, R22, 0x7, PT ;  /* 0x000000071600780c */ /* 0x000fe20003f06070 */
[----:B------:R-:W-:-:S12]  /*1390*/  UISETP.NE.AND UP0, UPT, UR48, URZ, UPT ;  /* 0x000000ff3000728c */ /* 0x000fd8000bf05270 */
[----:B------:R-:W-:Y:S05]  /*13a0*/  @!P0 BRA `(.L_x_14) ;  /* 0x00000000004c8947 */ /* 0x000fea0003800000 */
[----:B------:R-:W-:-:S05]  /*13b0*/  IMAD.WIDE R8, R3, 0x4, R6 ;  /* 0x0000000403087825 */ /* 0x000fca00078e0206 */
        /* <DEDUP_REMOVED lines=9> */
[----:B------:R-:W4:Y:S04]  /*1450*/  LDG.E R27, desc[UR38][R8.64+0x10] ;  /* 0x00001026081b7981 */ /* 0x000f28000c1e1900 */
[----:B----4-:R3:W-:Y:S04]  /*1460*/  ST.E desc[UR38][R4.64+0x10], R27 ;  /* 0x0000101b04007985 */ /* 0x0107e8000c101926 */
[----:B------:R-:W4:Y:S04]  /*1470*/  LDG.E R29, desc[UR38][R8.64+0x14] ;  /* 0x00001426081d7981 */ /* 0x000f28000c1e1900 */
[----:B----4-:R3:W-:Y:S04]  /*1480*/  ST.E desc[UR38][R4.64+0x14], R29 ;  /* 0x0000141d04007985 */ /* 0x0107e8000c101926 */
[----:B-1----:R-:W4:Y:S04]  /*1490*/  LDG.E R11, desc[UR38][R8.64+0x18] ;  /* 0x00001826080b7981 */ /* 0x002f28000c1e1900 */
[----:B----4-:R3:W-:Y:S04]  /*14a0*/  ST.E desc[UR38][R4.64+0x18], R11 ;  /* 0x0000180b04007985 */ /* 0x0107e8000c101926 */
[----:B--2---:R-:W2:Y:S01]  /*14b0*/  LDG.E R13, desc[UR38][R8.64+0x1c] ;  /* 0x00001c26080d7981 */ /* 0x004ea2000c1e1900 */
[----:B------:R-:W-:-:S03]  /*14c0*/  IADD3 R3, PT, PT, R3, 0x8, RZ ;  /* 0x0000000803037810 */ /* 0x000fc60007ffe0ff */
[----:B--2---:R3:W-:Y:S04]  /*14d0*/  ST.E desc[UR38][R4.64+0x1c], R13 ;  /* 0x00001c0d04007985 */ /* 0x0047e8000c101926 */
.L_x_14:
[----:B------:R-:W-:Y:S05]  /*14e0*/  BRA.U !UP0, `(.L_x_11) ;  /* 0x00000001086c7547 */ /* 0x000fea000b800000 */
[----:B------:R-:W-:Y:S01]  /*14f0*/  ISETP.GE.U32.AND P0, PT, R23, 0x3, PT ;  /* 0x000000031700780c */ /* 0x000fe20003f06070 */
[----:B------:R-:W-:-:S12]  /*1500*/  UISETP.NE.AND UP0, UPT, UR40, URZ, UPT ;  /* 0x000000ff2800728c */ /* 0x000fd8000bf05270 */
[----:B------:R-:W-:Y:S05]  /*1510*/  @!P0 BRA `(.L_x_15) ;  /* 0x00000000002c8947 */ /* 0x000fea0003800000 */
[----:B------:R-:W-:-:S05]  /*1520*/  IMAD.WIDE R8, R3, 0x4, R6 ;  /* 0x0000000403087825 */ /* 0x000fca00078e0206 */
[----:B---34-:R-:W2:Y:S01]  /*1530*/  LDG.E R11, desc[UR38][R8.64] ;  /* 0x00000026080b7981 */ /* 0x018ea2000c1e1900 */
[----:B------:R-:W-:-:S05]  /*1540*/  IMAD.WIDE.U32 R4, R3, 0x4, R16 ;  /* 0x0000000403047825 */ /* 0x000fca00078e0010 */
[----:B--2---:R1:W-:Y:S04]  /*1550*/  ST.E desc[UR38][R4.64], R11 ;  /* 0x0000000b04007985 */ /* 0x0043e8000c101926 */
[----:B------:R-:W2:Y:S04]  /*1560*/  LDG.E R13, desc[UR38][R8.64+0x4] ;  /* 0x00000426080d7981 */ /* 0x000ea8000c1e1900 */
[----:B--2---:R1:W-:Y:S04]  /*1570*/  ST.E desc[UR38][R4.64+0x4], R13 ;  /* 0x0000040d04007985 */ /* 0x0043e8000c101926 */
[----:B------:R-:W2:Y:S04]  /*1580*/  LDG.E R15, desc[UR38][R8.64+0x8] ;  /* 0x00000826080f7981 */ /* 0x000ea8000c1e1900 */
[----:B--2---:R1:W-:Y:S04]  /*1590*/  ST.E desc[UR38][R4.64+0x8], R15 ;  /* 0x0000080f04007985 */ /* 0x0043e8000c101926 */
[----:B------:R-:W2:Y:S01]  /*15a0*/  LDG.E R21, desc[UR38][R8.64+0xc] ;  /* 0x00000c2608157981 */ /* 0x000ea2000c1e1900 */
[----:B------:R-:W-:-:S03]  /*15b0*/  VIADD R3, R3, 0x4 ;  /* 0x0000000403037836 */ /* 0x000fc60000000000 */
[----:B--2---:R1:W-:Y:S04]  /*15c0*/  ST.E desc[UR38][R4.64+0xc], R21 ;  /* 0x00000c1504007985 */ /* 0x0043e8000c101926 */
.L_x_15:
[----:B------:R-:W-:Y:S05]  /*15d0*/  BRA.U !UP0, `(.L_x_11) ;  /* 0x0000000108307547 */ /* 0x000fea000b800000 */
[----:B0-----:R-:W-:-:S05]  /*15e0*/  IMAD.WIDE R6, R3, 0x4, R6 ;  /* 0x0000000403067825 */ /* 0x001fca00078e0206 */
[----:B------:R-:W2:Y:S01]  /*15f0*/  LDG.E R9, desc[UR38][R6.64] ;  /* 0x0000002606097981 */ /* 0x000ea2000c1e1900 */
[----:B-1-34-:R-:W-:Y:S01]  /*1600*/  IMAD.WIDE.U32 R4, R3, 0x4, R16 ;  /* 0x0000000403047825 */ /* 0x01afe200078e0010 */
[----:B------:R-:W-:-:S04]  /*1610*/  UISETP.NE.AND UP0, UPT, UR40, 0x1, UPT ;  /* 0x000000012800788c */ /* 0x000fc8000bf05270 */
[----:B--2---:R2:W-:Y:S05]  /*1620*/  ST.E desc[UR38][R4.64], R9 ;  /* 0x0000000904007985 */ /* 0x0045ea000c101926 */
[----:B------:R-:W-:Y:S05]  /*1630*/  BRA.U !UP0, `(.L_x_11) ;  /* 0x0000000108187547 */ /* 0x000fea000b800000 */
[----:B------:R-:W3:Y:S01]  /*1640*/  LDG.E R3, desc[UR38][R6.64+0x4] ;  /* 0x0000042606037981 */ /* 0x000ee2000c1e1900 */
[----:B------:R-:W-:-:S03]  /*1650*/  UISETP.NE.AND UP0, UPT, UR40, 0x2, UPT ;  /* 0x000000022800788c */ /* 0x000fc6000bf05270 */
[----:B---3--:R0:W-:Y:S06]  /*1660*/  ST.E desc[UR38][R4.64+0x4], R3 ;  /* 0x0000040304007985 */ /* 0x0081ec000c101926 */
[----:B------:R-:W-:Y:S05]  /*1670*/  BRA.U !UP0, `(.L_x_11) ;  /* 0x0000000108087547 */ /* 0x000fea000b800000 */
[----:B------:R-:W3:Y:S04]  /*1680*/  LDG.E R7, desc[UR38][R6.64+0x8] ;  /* 0x0000082606077981 */ /* 0x000ee8000c1e1900 */
[----:B---3--:R1:W-:Y:S02]  /*1690*/  ST.E desc[UR38][R4.64+0x8], R7 ;  /* 0x0000080704007985 */ /* 0x0083e4000c101926 */
.L_x_11:
[----:B------:R-:W-:Y:S05]  /*16a0*/  BSYNC.RECONVERGENT B0 ;  /* 0x0000000000007941 */ /* 0x000fea0003800200 */
.L_x_10:
[----:B------:R-:W3:Y:S01]  /*16b0*/  LDC R26, c[0x0][0x3b0] ;  /* 0x0000ec00ff1a7b82 */ /* 0x000ee20000000800 */
[----:B0-----:R-:W-:Y:S01]  /*16c0*/  MOV R6, 0x0 ;  /* 0x0000000000067802 */ /* 0x001fe20000000f00 */
[----:B------:R-:W-:-:S06]  /*16d0*/  UIMAD.WIDE.U32 UR4, UR41, 0x4, URZ ;  /* 0x00000004290478a5 */ /* 0x000fcc000f8e00ff */
[----:B-1----:R-:W0:Y:S01]  /*16e0*/  LDC.64 R6, c[0x4][R6] ;  /* 0x0100000006067b82 */ /* 0x002e220000000a00 */
[----:B--2---:R-:W-:Y:S01]  /*16f0*/  IMAD.U32 R9, RZ, RZ, UR5 ;  /* 0x00000005ff097e24 */ /* 0x004fe2000f8e00ff */
[----:B---34-:R-:W-:Y:S01]  /*1700*/  MOV R4, UR4 ;  /* 0x0000000400047c02 */ /* 0x018fe20008000f00 */
[----:B------:R-:W-:Y:S01]  /*1710*/  IMAD.U32 R5, RZ, RZ, UR5 ;  /* 0x00000005ff057e24 */ /* 0x000fe2000f8e00ff */
[----:B------:R-:W-:Y:S02]  /*1720*/  MOV R8, UR4 ;  /* 0x0000000400087c02 */ /* 0x000fe40008000f00 */
[----:B------:R-:W-:Y:S02]  /*1730*/  MOV R5, R9 ;  /* 0x0000000900057202 */ /* 0x000fe40000000f00 */
[----:B------:R-:W-:-:S04]  /*1740*/  ISETP.GE.AND P0, PT, R26, 0x1, PT ;  /* 0x000000011a00780c */ /* 0x000fc80003f06270 */
[----:B------:R-:W-:-:S09]  /*1750*/  P2R R0, PR, RZ, 0x1 ;  /* 0x00000001ff007803 */ /* 0x000fd20000000000 */
[----:B------:R-:W-:-:S07]  /*1760*/  LEPC R20, `(.L_x_16) ;  /* 0x000000001014794e */ /* 0x000fce0000000000 */
[----:B0----5:R-:W-:Y:S05]  /*1770*/  CALL.ABS.NOINC R6 ;  /* 0x0000000006007343 */ /* 0x021fea0003c00000 */
.L_x_16:
[----:B------:R-:W0:Y:S01]  /*1780*/  LDC R0, c[0x0][0x3b0] ;  /* 0x0000ec00ff007b82 */ /* 0x000e220000000800 */
[----:B------:R-:W-:Y:S01]  /*1790*/  ISETP.GE.AND P6, PT, R26, 0x1, PT ;  /* 0x000000011a00780c */ /* 0x000fe20003fc6270 */
[----:B------:R-:W-:Y:S01]  /*17a0*/  IMAD.MOV.U32 R30, RZ, RZ, R4 ;  /* 0x000000ffff1e7224 */ /* 0x000fe200078e0004 */
[----:B------:R-:W-:Y:S02]  /*17b0*/  MOV R31, R5 ;  /* 0x00000005001f7202 */ /* 0x000fe40000000f00 */
[----:B0-----:R-:W-:-:S09]  /*17c0*/  IADD3 R3, PT, PT, -R0, UR47, RZ ;  /* 0x0000002f00037c10 */ /* 0x001fd2000fffe1ff */
[----:B------:R-:W-:Y:S05]  /*17d0*/  @!P6 BRA `(.L_x_17) ;  /* 0x00000004008ce947 */ /* 0x000fea0003800000 */
[----:B------:R-:W-:Y:S01]  /*17e0*/  BSSY.RECONVERGENT B0, `(.L_x_17) ;  /* 0x0000062000007945 */ /* 0x000fe20003800200 */
[----:B------:R-:W-:Y:S01]  /*17f0*/  VIADD R0, R0, -UR47 ;  /* 0x8000002f00007c36 */ /* 0x000fe20008000000 */
[----:B------:R-:W-:-:S07]  /*1800*/  MOV R7, R3 ;  /* 0x0000000300077202 */ /* 0x000fce0000000f00 */
.L_x_24:
[----:B0-----:R-:W0:Y:S01]  /*1810*/  S2R R8, SR_TID.X ;  /* 0x0000000000087919 */ /* 0x001e220000002100 */
[----:B------:R-:W0:Y:S01]  /*1820*/  LDCU UR4, c[0x0][0x3ac] ;  /* 0x00007580ff0477ac */ /* 0x000e220008000800 */
[----:B-1----:R-:W-:Y:S01]  /*1830*/  IMAD.U32 R4, RZ, RZ, UR42 ;  /* 0x0000002aff047e24 */ /* 0x002fe2000f8e00ff */
[----:B------:R-:W-:Y:S01]  /*1840*/  IADD3 R6, PT, PT, R0, R7, RZ ;  /* 0x0000000700067210 */ /* 0x000fe20007ffe0ff */
[----:B------:R-:W-:-:S03]  /*1850*/  HFMA2 R9, -RZ, RZ, 0, 0 ;  /* 0x00000000ff097431 */ /* 0x000fc600000001ff */
[----:B------:R-:W-:Y:S01]  /*1860*/  ISETP.GE.U32.AND P1, PT, R4, 0x7, PT ;  /* 0x000000070400780c */ /* 0x000fe20003f26070 */
[C---:B0-----:R-:W-:Y:S02]  /*1870*/  IMAD R8, R7.reuse, UR4, R8 ;  /* 0x0000000407087c24 */ /* 0x041fe4000f8e0208 */
[----:B------:R-:W-:-:S05]  /*1880*/  VIADD R7, R7, 0x1 ;  /* 0x0000000107077836 */ /* 0x000fca0000000000 */
[----:B------:R-:W-:-:S05]  /*1890*/  ISETP.GE.AND P0, PT, R7, UR47, PT ;  /* 0x0000002f07007c0c */ /* 0x000fca000bf06270 */
[----:B------:R-:W-:Y:S08]  /*18a0*/  @!P1 BRA `(.L_x_18) ;  /* 0x00000000007c9947 */ /* 0x000ff00003800000 */
[----:B------:R-:W0:Y:S01]  /*18b0*/  S2R R5, SR_CgaCtaId ;  /* 0x0000000000057919 */ /* 0x000e220000008800 */
[----:B------:R-:W1:Y:S01]  /*18c0*/  LDC R9, c[0x0][0x3b0] ;  /* 0x0000ec00ff097b82 */ /* 0x000e620000000800 */
[----:B------:R-:W-:Y:S01]  /*18d0*/  MOV R10, 0x400 ;  /* 0x00000400000a7802 */ /* 0x000fe20000000f00 */
[----:B------:R-:W-:Y:S01]  /*18e0*/  BSSY.RECONVERGENT B1, `(.L_x_19) ;  /* 0x000001a000017945 */ /* 0x000fe20003800200 */
[----:B------:R-:W-:Y:S02]  /*18f0*/  IMAD.MOV.U32 R11, RZ, RZ, RZ ;  /* 0x000000ffff0b7224 */ /* 0x000fe400078e00ff */
[----:B0-----:R-:W-:-:S07]  /*1900*/  LEA R10, R5, R10, 0x18 ;  /* 0x0000000a050a7211 */ /* 0x001fce00078ec0ff */
.L_x_20:
[----:B0-----:R-:W-:-:S05]  /*1910*/  IADD3 R5, PT, PT, R8, R11, RZ ;  /* 0x0000000b08057210 */ /* 0x001fca0007ffe0ff */
[----:B------:R-:W-:Y:S02]  /*1920*/  IMAD R12, R5, 0x4, R10 ;  /* 0x00000004050c7824 */ /* 0x000fe400078e020a */
[----:B-1----:R-:W-:Y:S01]  /*1930*/  IMAD R5, R6, R9, R11 ;  /* 0x0000000906057224 */ /* 0x002fe200078e020b */
[----:B------:R-:W-:Y:S02]  /*1940*/  IADD3 R11, PT, PT, R11, 0x8, RZ ;  /* 0x000000080b0b7810 */ /* 0x000fe40007ffe0ff */
[----:B------:R-:W0:Y:S01]  /*1950*/  LDS R13, [R12] ;  /* 0x000000000c0d7984 */ /* 0x000e220000000800 */
[----:B------:R-:W-:Y:S01]  /*1960*/  IMAD.WIDE R4, R5, 0x4, R30 ;  /* 0x0000000405047825 */ /* 0x000fe200078e021e */
[----:B------:R-:W-:-:S04]  /*1970*/  ISETP.NE.AND P1, PT, R11, UR46, PT ;  /* 0x0000002e0b007c0c */ /* 0x000fc8000bf25270 */
[----:B0-----:R-:W-:Y:S04]  /*1980*/  ST.E desc[UR38][R4.64], R13 ;  /* 0x0000000d04007985 */ /* 0x001fe8000c101926 */
[----:B------:R-:W0:Y:S04]  /*1990*/  LDS R15, [R12+0x4] ;  /* 0x000004000c0f7984 */ /* 0x000e280000000800 */
        /* <DEDUP_REMOVED lines=12> */
[----:B0-----:R0:W-:Y:S01]  /*1a60*/  ST.E desc[UR38][R4.64+0x1c], R15 ;  /* 0x00001c0f04007985 */ /* 0x0011e2000c101926 */
[----:B------:R-:W-:Y:S05]  /*1a70*/  @P1 BRA `(.L_x_20) ;  /* 0xfffffffc00a41947 */ /* 0x000fea000383ffff */
[----:B------:R-:W-:Y:S05]  /*1a80*/  BSYNC.RECONVERGENT B1 ;  /* 0x0000000000017941 */ /* 0x000fea0003800200 */
.L_x_19:
[----:B------:R-:W-:-:S07]  /*1a90*/  IMAD.U32 R9, RZ, RZ, UR46 ;  /* 0x0000002eff097e24 */ /* 0x000fce000f8e00ff */
.L_x_18:
[----:B------:R-:W-:-:S09]  /*1aa0*/  UISETP.NE.AND UP0, UPT, UR44, URZ, UPT ;  /* 0x000000ff2c00728c */ /* 0x000fd2000bf05270 */
[----:B------:R-:W-:Y:S05]  /*1ab0*/  BRA.U !UP0, `(.L_x_21) ;  /* 0x0000000108cc7547 */ /* 0x000fea000b800000 */
[----:B0-----:R-:W-:Y:S01]  /*1ac0*/  MOV R4, UR44 ;  /* 0x0000002c00047c02 */ /* 0x001fe20008000f00 */
[----:B------:R-:W-:-:S04]  /*1ad0*/  UISETP.NE.AND UP0, UPT, UR45, URZ, UPT ;  /* 0x000000ff2d00728c */ /* 0x000fc8000bf05270 */
[----:B------:R-:W-:-:S05]  /*1ae0*/  VIADD R4, R4, 0xffffffff ;  /* 0xffffffff04047836 */ /* 0x000fca0000000000 */
[----:B------:R-:W-:-:S13]  /*1af0*/  ISETP.GE.U32.AND P1, PT, R4, 0x3, PT ;  /* 0x000000030400780c */ /* 0x000fda0003f26070 */
[----:B------:R-:W-:Y:S05]  /*1b00*/  @!P1 BRA `(.L_x_22) ;  /* 0x0000000000449947 */ /* 0x000fea0003800000 */
[----:B------:R-:W0:Y:S01]  /*1b10*/  S2UR UR5, SR_CgaCtaId ;  /* 0x00000000000579c3 */ /* 0x000e220000008800 */
[----:B------:R-:W-:Y:S01]  /*1b20*/  UMOV UR4, 0x400 ;  /* 0x0000040000047882 */ /* 0x000fe20000000000 */
[----:B------:R-:W-:Y:S01]  /*1b30*/  IADD3 R4, PT, PT, R8, R9, RZ ;  /* 0x0000000908047210 */ /* 0x000fe20007ffe0ff */
[----:B0-----:R-:W-:-:S06]  /*1b40*/  ULEA UR4, UR5, UR4, 0x18 ;  /* 0x0000000405047291 */ /* 0x001fcc000f8ec0ff */
[----:B------:R-:W-:-:S05]  /*1b50*/  LEA R10, R4, UR4, 0x2 ;  /* 0x00000004040a7c11 */ /* 0x000fca000f8e10ff */
[----:B------:R-:W0:Y:S01]  /*1b60*/  LDS R11, [R10] ;  /* 0x000000000a0b7984 */ /* 0x000e220000000800 */
[----:B------:R-:W1:Y:S02]  /*1b70*/  LDCU UR4, c[0x0][0x3b0] ;  /* 0x00007600ff0477ac */ /* 0x000e640008000800 */
[----:B-1----:R-:W-:Y:S02]  /*1b80*/  IMAD R5, R6, UR4, R9 ;  /* 0x0000000406057c24 */ /* 0x002fe4000f8e0209 */
[----:B------:R-:W-:Y:S02]  /*1b90*/  VIADD R9, R9, 0x4 ;  /* 0x0000000409097836 */ /* 0x000fe40000000000 */
[----:B------:R-:W-:-:S05]  /*1ba0*/  IMAD.WIDE R4, R5, 0x4, R30 ;  /* 0x0000000405047825 */ /* 0x000fca00078e021e */
[----:B0-----:R-:W-:Y:S04]  /*1bb0*/  ST.E desc[UR38][R4.64], R11 ;  /* 0x0000000b04007985 */ /* 0x001fe8000c101926 */
[----:B------:R-:W0:Y:S04]  /*1bc0*/  LDS R13, [R10+0x4] ;  /* 0x000004000a0d7984 */ /* 0x000e280000000800 */
[----:B0-----:R-:W-:Y:S04]  /*1bd0*/  ST.E desc[UR38][R4.64+0x4], R13 ;  /* 0x0000040d04007985 */ /* 0x001fe8000c101926 */
[----:B------:R-:W0:Y:S04]  /*1be0*/  LDS R15, [R10+0x8] ;  /* 0x000008000a0f7984 */ /* 0x000e280000000800 */
[----:B0-----:R-:W-:Y:S04]  /*1bf0*/  ST.E desc[UR38][R4.64+0x8], R15 ;  /* 0x0000080f04007985 */ /* 0x001fe8000c101926 */
[----:B------:R-:W0:Y:S04]  /*1c00*/  LDS R21, [R10+0xc] ;  /* 0x00000c000a157984 */ /* 0x000e280000000800 */
[----:B0-----:R0:W-:Y:S02]  /*1c10*/  ST.E desc[UR38][R4.64+0xc], R21 ;  /* 0x00000c1504007985 */ /* 0x0011e4000c101926 */
.L_x_22:
[----:B------:R-:W-:Y:S05]  /*1c20*/  BRA.U !UP0, `(.L_x_21) ;  /* 0x0000000108707547 */ /* 0x000fea000b800000 */
[----:B------:R-:W1:Y:S01]  /*1c30*/  LDCU UR6, c[0x0][0x3b0] ;  /* 0x00007600ff0677ac */ /* 0x000e620008000800 */
[----:B0-----:R-:W-:-:S04]  /*1c40*/  MOV R4, UR45 ;  /* 0x0000002d00047c02 */ /* 0x001fc80008000f00 */
[----:B------:R-:W-:Y:S01]  /*1c50*/  ISETP.NE.AND P1, PT, R4, 0x1, PT ;  /* 0x000000010400780c */ /* 0x000fe20003f25270 */
[----:B-1----:R-:W-:-:S12]  /*1c60*/  ULOP3.LUT UP0, URZ, UR6, 0x1, URZ, 0xc0, !UPT ;  /* 0x0000000106ff7892 */ /* 0x002fd8000f80c0ff */
[----:B------:R-:W-:Y:S05]  /*1c70*/  @!P1 BRA `(.L_x_23) ;  /* 0x0000000000349947 */ /* 0x000fea0003800000 */
[----:B------:R-:W0:Y:S01]  /*1c80*/  S2UR UR5, SR_CgaCtaId ;  /* 0x00000000000579c3 */ /* 0x000e220000008800 */
[----:B------:R-:W-:Y:S01]  /*1c90*/  UMOV UR4, 0x400 ;  /* 0x0000040000047882 */ /* 0x000fe20000000000 */
[----:B------:R-:W-:Y:S01]  /*1ca0*/  IMAD.IADD R4, R8, 0x1, R9 ;  /* 0x0000000108047824 */ /* 0x000fe200078e0209 */
[----:B0-----:R-:W-:-:S06]  /*1cb0*/  ULEA UR4, UR5, UR4, 0x18 ;  /* 0x0000000405047291 */ /* 0x001fcc000f8ec0ff */
[----:B------:R-:W-:-:S05]  /*1cc0*/  LEA R10, R4, UR4, 0x2 ;  /* 0x00000004040a7c11 */ /* 0x000fca000f8e10ff */
[----:B------:R-:W0:Y:S01]  /*1cd0*/  LDS R11, [R10] ;  /* 0x000000000a0b7984 */ /* 0x000e220000000800 */
[----:B------:R-:W1:Y:S02]  /*1ce0*/  LDCU UR4, c[0x0][0x3b0] ;  /* 0x00007600ff0477ac */ /* 0x000e640008000800 */
[----:B-1----:R-:W-:Y:S01]  /*1cf0*/  IMAD R5, R6, UR4, R9 ;  /* 0x0000000406057c24 */ /* 0x002fe2000f8e0209 */
[----:B------:R-:W-:-:S03]  /*1d00*/  IADD3 R9, PT, PT, R9, 0x2, RZ ;  /* 0x0000000209097810 */ /* 0x000fc60007ffe0ff */
[----:B------:R-:W-:-:S05]  /*1d10*/  IMAD.WIDE R4, R5, 0x4, R30 ;  /* 0x0000000405047825 */ /* 0x000fca00078e021e */
[----:B0-----:R-:W-:Y:S04]  /*1d20*/  ST.E desc[UR38][R4.64], R11 ;  /* 0x0000000b04007985 */ /* 0x001fe8000c101926 */
[----:B------:R-:W0:Y:S04]  /*1d30*/  LDS R13, [R10+0x4] ;  /* 0x000004000a0d7984 */ /* 0x000e280000000800 */
[----:B0-----:R0:W-:Y:S02]  /*1d40*/  ST.E desc[UR38][R4.64+0x4], R13 ;  /* 0x0000040d04007985 */ /* 0x0011e4000c101926 */
.L_x_23:
[----:B------:R-:W-:Y:S05]  /*1d50*/  BRA.U !UP0, `(.L_x_21) ;  /* 0x0000000108247547 */ /* 0x000fea000b800000 */
[----:B------:R-:W1:Y:S01]  /*1d60*/  S2UR UR5, SR_CgaCtaId ;  /* 0x00000000000579c3 */ /* 0x000e620000008800 */
[----:B------:R-:W-:Y:S01]  /*1d70*/  UMOV UR4, 0x400 ;  /* 0x0000040000047882 */ /* 0x000fe20000000000 */
[--C-:B------:R-:W-:Y:S02]  /*1d80*/  IMAD.IADD R8, R8, 0x1, R9.reuse ;  /* 0x0000000108087824 */ /* 0x100fe400078e0209 */
[----:B0-----:R-:W-:-:S04]  /*1d90*/  IMAD R5, R6, UR6, R9 ;  /* 0x0000000606057c24 */ /* 0x001fc8000f8e0209 */
[----:B------:R-:W-:Y:S01]  /*1da0*/  IMAD.WIDE R4, R5, 0x4, R30 ;  /* 0x0000000405047825 */ /* 0x000fe200078e021e */
[----:B-1----:R-:W-:-:S06]  /*1db0*/  ULEA UR4, UR5, UR4, 0x18 ;  /* 0x0000000405047291 */ /* 0x002fcc000f8ec0ff */
[----:B------:R-:W-:-:S05]  /*1dc0*/  LEA R8, R8, UR4, 0x2 ;  /* 0x0000000408087c11 */ /* 0x000fca000f8e10ff */
[----:B------:R-:W0:Y:S04]  /*1dd0*/  LDS R11, [R8] ;  /* 0x00000000080b7984 */ /* 0x000e280000000800 */
[----:B0-----:R1:W-:Y:S02]  /*1de0*/  ST.E desc[UR38][R4.64], R11 ;  /* 0x0000000b04007985 */ /* 0x0013e4000c101926 */
.L_x_21:
[----:B------:R-:W-:Y:S05]  /*1df0*/  @!P0 BRA `(.L_x_24) ;  /* 0xfffffff800848947 */ /* 0x000fea000383ffff */
[----:B------:R-:W-:Y:S05]  /*1e00*/  BSYNC.RECONVERGENT B0 ;  /* 0x0000000000007941 */ /* 0x000fea0003800200 */
.L_x_17:
[----:B------:R-:W2:Y:S01]  /*1e10*/  LDCU UR4, c[0x0][0x3b0] ;  /* 0x00007600ff0477ac */ /* 0x000ea20008000800 */
[----:B------:R-:W-:Y:S01]  /*1e20*/  MOV R7, RZ ;  /* 0x000000ff00077202 */ /* 0x000fe20000000f00 */
[----:B--2---:R-:W-:-:S09]  /*1e30*/  UISETP.NE.AND UP0, UPT, UR4, URZ, UPT ;  /* 0x000000ff0400728c */ /* 0x004fd2000bf05270 */
[----:B------:R-:W-:Y:S05]  /*1e40*/  BRA.U !UP0, `(.L_x_25) ;  /* 0x0000000508e47547 */ /* 0x000fea000b800000 */
[----:B------:R-:W-:Y:S01]  /*1e50*/  UISETP.GE.U32.AND UP0, UPT, UR41, 0x10, UPT ;  /* 0x000000102900788c */ /* 0x000fe2000bf06070 */
[----:B------:R-:W-:Y:S02]  /*1e60*/  HFMA2 R0, -RZ, RZ, 0, 0 ;  /* 0x00000000ff007431 */ /* 0x000fe400000001ff */
[----:B------:R-:W-:-:S06]  /*1e70*/  IMAD.MOV.U32 R7, RZ, RZ, RZ ;  /* 0x000000ffff077224 */ /* 0x000fcc00078e00ff */
[----:B------:R-:W-:Y:S05]  /*1e80*/  BRA.U !UP0, `(.L_x_26) ;  /* 0x0000000108dc7547 */ /* 0x000fea000b800000 */
[----:B------:R-:W-:Y:S01]  /*1e90*/  BSSY.RECONVERGENT B0, `(.L_x_27) ;  /* 0x0000035000007945 */ /* 0x000fe20003800200 */
[----:B------:R-:W-:Y:S01]  /*1ea0*/  IMAD.MOV.U32 R7, RZ, RZ, RZ ;  /* 0x000000ffff077224 */ /* 0x000fe200078e00ff */
[----:B------:R-:W-:-:S07]  /*1eb0*/  MOV R0, RZ ;  /* 0x000000ff00007202 */ /* 0x000fce0000000f00 */
.L_x_28:
[----:B------:R-:W-:-:S04]  /*1ec0*/  IMAD.WIDE.U32 R26, R0, 0x4, RZ ;  /* 0x00000004001a7825 */ /* 0x000fc800078e00ff */
[----:B------:R-:W2:Y:S01]  /*1ed0*/  LDC.64 R8, c[0x3][R26] ;  /* 0x00c000001a087b82 */ /* 0x000ea20000000a00 */
[----:B------:R-:W-:-:S05]  /*1ee0*/  IADD3 R32, P0, PT, R30, R26, RZ ;  /* 0x0000001a1e207210 */ /* 0x000fca0007f1e0ff */
[----:B------:R-:W-:-:S05]  /*1ef0*/  IMAD.X R33, R31, 0x1, R27, P0 ;  /* 0x000000011f217824 */ /* 0x000fca00000e061b */
[----:B------:R-:W2:Y:S04]  /*1f00*/  LD.E R6, desc[UR38][R32.64] ;  /* 0x0000002620067980 */ /* 0x000ea8000c101900 */
[----:B------:R-:W3:Y:S04]  /*1f10*/  LD.E R10, desc[UR38][R32.64+0x4] ;  /* 0x00000426200a7980 */ /* 0x000ee8000c101900 */
[----:B-1----:R-:W4:Y:S04]  /*1f20*/  LD.E R11, desc[UR38][R32.64+0x8] ;  /* 0x00000826200b7980 */ /* 0x002f28000c101900 */
[----:B------:R-:W5:Y:S04]  /*1f30*/  LD.E R12, desc[UR38][R32.64+0xc] ;  /* 0x00000c26200c7980 */ /* 0x000f68000c101900 */
[----:B0-----:R-:W5:Y:S04]  /*1f40*/  LD.E R5, desc[UR38][R32.64+0x10] ;  /* 0x0000102620057980 */ /* 0x001f68000c101900 */
[----:B------:R-:W5:Y:S04]  /*1f50*/  LD.E R4, desc[UR38][R32.64+0x14] ;  /* 0x0000142620047980 */ /* 0x000f68000c101900 */
[----:B------:R-:W5:Y:S04]  /*1f60*/  LD.E R15, desc[UR38][R32.64+0x18] ;  /* 0x00001826200f7980 */ /* 0x000f68000c101900 */
[----:B------:R-:W5:Y:S04]  /*1f70*/  LD.E R28, desc[UR38][R32.64+0x1c] ;  /* 0x00001c26201c7980 */ /* 0x000f68000c101900 */
[----:B------:R-:W5:Y:S04]  /*1f80*/  LD.E R14, desc[UR38][R32.64+0x34] ;  /* 0x00003426200e7980 */ /* 0x000f68000c101900 */
[----:B------:R-:W5:Y:S01]  /*1f90*/  LD.E R20, desc[UR38][R32.64+0x3c] ;  /* 0x00003c2620147980 */ /* 0x000f62000c101900 */
[----:B--2---:R-:W-:-:S02]  /*1fa0*/  FFMA R8, R8, R6, R7 ;  /* 0x0000000608087223 */ /* 0x004fc40000000007 */
[----:B------:R-:W4:Y:S02]  /*1fb0*/  LDC.64 R6, c[0x3][R26+0x8] ;  /* 0x00c002001a067b82 */ /* 0x000f240000000a00 */
[----:B---3--:R-:W-:Y:S02]  /*1fc0*/  FFMA R9, R9, R10, R8 ;  /* 0x0000000a09097223 */ /* 0x008fe40000000008 */
[----:B------:R-:W2:Y:S02]  /*1fd0*/  LD.E R10, desc[UR38][R32.64+0x24] ;  /* 0x00002426200a7980 */ /* 0x000ea4000c101900 */
[----:B----4-:R-:W-:Y:S02]  /*1fe0*/  FFMA R6, R6, R11, R9 ;  /* 0x0000000b06067223 */ /* 0x010fe40000000009 */
[----:B------:R-:W0:Y:S01]  /*1ff0*/  LDC.64 R8, c[0x3][R26+0x10] ;  /* 0x00c004001a087b82 */ /* 0x000e220000000a00 */
[----:B------:R-:W3:Y:S01]  /*2000*/  LD.E R11, desc[UR38][R32.64+0x20] ;  /* 0x00002026200b7980 */ /* 0x000ee2000c101900 */
[----:B-----5:R-:W-:-:S03]  /*2010*/  FFMA R13, R7, R12, R6 ;  /* 0x0000000c070d7223 */ /* 0x020fc60000000006 */
[----:B------:R-:W4:Y:S03]  /*2020*/  LD.E R12, desc[UR38][R32.64+0x2c] ;  /* 0x00002c26200c7980 */ /* 0x000f26000c101900 */
[----:B------:R-:W1:Y:S01]  /*2030*/  LDC.64 R6, c[0x3][R26+0x18] ;  /* 0x00c006001a067b82 */ /* 0x000e620000000a00 */
[----:B0-----:R-:W-:Y:S02]  /*2040*/  FFMA R8, R8, R5, R13 ;  /* 0x0000000508087223 */ /* 0x001fe4000000000d */
[----:B------:R-:W5:Y:S04]  /*2050*/  LD.E R5, desc[UR38][R32.64+0x28] ;  /* 0x0000282620057980 */ /* 0x000f68000c101900 */
[----:B------:R-:W4:Y:S01]  /*2060*/  LD.E R13, desc[UR38][R32.64+0x30] ;  /* 0x00003026200d7980 */ /* 0x000f22000c101900 */
[----:B------:R-:W-:-:S04]  /*2070*/  FFMA R9, R9, R4, R8 ;  /* 0x0000000409097223 */ /* 0x000fc80000000008 */
[----:B-1----:R-:W-:Y:S02]  /*2080*/  FFMA R6, R6, R15, R9 ;  /* 0x0000000f06067223 */ /* 0x002fe40000000009 */
[----:B------:R-:W4:Y:S01]  /*2090*/  LD.E R15, desc[UR38][R32.64+0x38] ;  /* 0x00003826200f7980 */ /* 0x000f22000c101900 */
[----:B------:R-:W3:Y:S01]  /*20a0*/  LDC.64 R8, c[0x3][R26+0x20] ;  /* 0x00c008001a087b82 */ /* 0x000ee20000000a00 */
[----:B------:R-:W-:Y:S01]  /*20b0*/  FFMA R7, R7, R28, R6 ;  /* 0x0000001c07077223 */ /* 0x000fe20000000006 */
[----:B------:R-:W-:-:S04]  /*20c0*/  UISETP.LT.U32.AND UP0, UPT, UR41, 0x1, UPT ;  /* 0x000000012900788c */ /* 0x000fc8000bf01070 */
[----:B------:R-:W-:Y:S01]  /*20d0*/  USEL UR4, UR41, 0x1, !UP0 ;  /* 0x0000000129047887 */ /* 0x000fe2000c000000 */
[----:B------:R-:W-:Y:S02]  /*20e0*/  VIADD R0, R0, 0x10 ;  /* 0x0000001000007836 */ /* 0x000fe40000000000 */
[----:B---3--:R-:W-:Y:S02]  /*20f0*/  FFMA R8, R8, R11, R7 ;  /* 0x0000000b08087223 */ /* 0x008fe40000000007 */
[----:B------:R-:W5:Y:S02]  /*2100*/  LDC.64 R6, c[0x3][R26+0x28] ;  /* 0x00c00a001a067b82 */ /* 0x000f640000000a00 */
[----:B--2---:R-:W-:-:S06]  /*2110*/  FFMA R21, R9, R10, R8 ;  /* 0x0000000a09157223 */ /* 0x004fcc0000000008 */
[----:B------:R-:W0:Y:S08]  /*2120*/  LDC.64 R8, c[0x3][R26+0x30] ;  /* 0x00c00c001a087b82 */ /* 0x000e300000000a00 */
[----:B------:R-:W1:Y:S01]  /*2130*/  LDC.64 R10, c[0x3][R26+0x38] ;  /* 0x00c00e001a0a7b82 */ /* 0x000e620000000a00 */
[----:B-----5:R-:W-:Y:S01]  /*2140*/  FFMA R6, R6, R5, R21 ;  /* 0x0000000506067223 */ /* 0x020fe20000000015 */
[----:B------:R-:W-:-:S04]  /*2150*/  MOV R5, UR4 ;  /* 0x0000000400057c02 */ /* 0x000fc80008000f00 */
[----:B------:R-:W-:Y:S01]  /*2160*/  LOP3.LUT R5, R5, 0xfffffff0, RZ, 0xc0, !PT ;  /* 0xfffffff005057812 */ /* 0x000fe200078ec0ff */
[----:B----4-:R-:W-:-:S03]  /*2170*/  FFMA R7, R7, R12, R6 ;  /* 0x0000000c07077223 */ /* 0x010fc60000000006 */
[----:B------:R-:W-:Y:S01]  /*2180*/  ISETP.NE.AND P0, PT, R0, R5, PT ;  /* 0x000000050000720c */ /* 0x000fe20003f05270 */
[----:B0-----:R-:W-:-:S04]  /*2190*/  FFMA R8, R8, R13, R7 ;  /* 0x0000000d08087223 */ /* 0x001fc80000000007 */
[----:B------:R-:W-:-:S04]  /*21a0*/  FFMA R9, R9, R14, R8 ;  /* 0x0000000e09097223 */ /* 0x000fc80000000008 */
[----:B-1----:R-:W-:-:S04]  /*21b0*/  FFMA R10, R10, R15, R9 ;  /* 0x0000000f0a0a7223 */ /* 0x002fc80000000009 */
[----:B------:R-:W-:Y:S01]  /*21c0*/  FFMA R7, R11, R20, R10 ;  /* 0x000000140b077223 */ /* 0x000fe2000000000a */
[----:B------:R-:W-:Y:S06]  /*21d0*/  @P0 BRA `(.L_x_28) ;  /* 0xfffffffc00380947 */ /* 0x000fec000383ffff */
[----:B------:R-:W-:Y:S05]  /*21e0*/  BSYNC.RECONVERGENT B0 ;  /* 0x0000000000007941 */ /* 0x000fea0003800200 */
.L_x_27:
[----:B------:R-:W-:-:S07]  /*21f0*/  MOV R0, R5 ;  /* 0x0000000500007202 */ /* 0x000fce0000000f00 */
.L_x_26:
[----:B------:R-:W-:-:S04]  /*2200*/  UISETP.LT.U32.AND UP0, UPT, UR41, 0x1, UPT ;  /* 0x000000012900788c */ /* 0x000fc8000bf01070 */
[----:B------:R-:W-:-:S04]  /*2210*/  USEL UR5, UR41, 0x1, !UP0 ;  /* 0x0000000129057887 */ /* 0x000fc8000c000000 */
[----:B------:R-:W-:-:S04]  /*2220*/  ULOP3.LUT UR4, UR5, 0xd, URZ, 0xc0, !UPT ;  /* 0x0000000d05047892 */ /* 0x000fc8000f8ec0ff */
[----:B------:R-:W-:-:S09]  /*2230*/  UISETP.NE.AND UP0, UPT, UR4, URZ, UPT ;  /* 0x000000ff0400728c */ /* 0x000fd2000bf05270 */
[----:B------:R-:W-:Y:S05]  /*2240*/  BRA.U !UP0, `(.L_x_25) ;  /* 0x0000000108e47547 */ /* 0x000fea000b800000 */
[----:B------:R-:W-:-:S04]  /*2250*/  UIADD3 UR4, UPT, UPT, UR4, -0x1, URZ ;  /* 0xffffffff04047890 */ /* 0x000fc8000fffe0ff */
[----:B------:R-:W-:-:S09]  /*2260*/  UISETP.GE.U32.AND UP0, UPT, UR4, 0x7, UPT ;  /* 0x000000070400788c */ /* 0x000fd2000bf06070 */
[----:B------:R-:W-:Y:S05]  /*2270*/  BRA.U !UP0, `(.L_x_29) ;  /* 0x0000000108647547 */ /* 0x000fea000b800000 */
[----:B01----:R-:W-:-:S03]  /*2280*/  IMAD.WIDE.U32 R4, R0, 0x4, RZ ;  /* 0x0000000400047825 */ /* 0x003fc600078e00ff */
[----:B------:R-:W-:-:S05]  /*2290*/  IADD3 R20, P0, PT, R30, R4, RZ ;  /* 0x000000041e147210 */ /* 0x000fca0007f1e0ff */
[----:B------:R-:W-:-:S05]  /*22a0*/  IMAD.X R21, R31, 0x1, R5, P0 ;  /* 0x000000011f157824 */ /* 0x000fca00000e0605 */
[----:B------:R-:W2:Y:S04]  /*22b0*/  LD.E R6, desc[UR38][R20.64] ;  /* 0x0000002614067980 */ /* 0x000ea8000c101900 */
[----:B------:R-:W3:Y:S04]  /*22c0*/  LD.E R8, desc[UR38][R20.64+0x4] ;  /* 0x0000042614087980 */ /* 0x000ee8000c101900 */
[----:B------:R-:W4:Y:S04]  /*22d0*/  LD.E R11, desc[UR38][R20.64+0x8] ;  /* 0x00000826140b7980 */ /* 0x000f28000c101900 */
[----:B------:R-:W5:Y:S04]  /*22e0*/  LD.E R10, desc[UR38][R20.64+0xc] ;  /* 0x00000c26140a7980 */ /* 0x000f68000c101900 */
[----:B------:R-:W5:Y:S04]  /*22f0*/  LD.E R13, desc[UR38][R20.64+0x10] ;  /* 0x00001026140d7980 */ /* 0x000f68000c101900 */
[----:B------:R-:W5:Y:S04]  /*2300*/  LD.E R12, desc[UR38][R20.64+0x14] ;  /* 0x00001426140c7980 */ /* 0x000f68000c101900 */
[----:B------:R-:W5:Y:S04]  /*2310*/  LD.E R15, desc[UR38][R20.64+0x18] ;  /* 0x00001826140f7980 */ /* 0x000f68000c101900 */
[----:B------:R-:W5:Y:S01]  /*2320*/  LD.E R14, desc[UR38][R20.64+0x1c] ;  /* 0x00001c26140e7980 */ /* 0x000f62000c101900 */
[----:B------:R-:W-:Y:S01]  /*2330*/  MOV R26, R4 ;  /* 0x00000004001a7202 */ /* 0x000fe20000000f00 */
[----:B------:R-:W-:-:S03]  /*2340*/  VIADD R0, R0, 0x8 ;  /* 0x0000000800007836 */ /* 0x000fc60000000000 */
[----:B------:R-:W2:Y:S02]  /*2350*/  LDC.64 R4, c[0x3][R26] ;  /* 0x00c000001a047b82 */ /* 0x000ea40000000a00 */
[----:B--2---:R-:W-:-:S06]  /*2360*/  FFMA R4, R4, R6, R7 ;  /* 0x0000000604047223 */ /* 0x004fcc0000000007 */
[----:B------:R-:W4:Y:S01]  /*2370*/  LDC.64 R6, c[0x3][R26+0x8] ;  /* 0x00c002001a067b82 */ /* 0x000f220000000a00 */
[----:B---3--:R-:W-:-:S07]  /*2380*/  FFMA R27, R5, R8, R4 ;  /* 0x00000008051b7223 */ /* 0x008fce0000000004 */
[----:B------:R-:W0:Y:S08]  /*2390*/  LDC.64 R4, c[0x3][R26+0x10] ;  /* 0x00c004001a047b82 */ /* 0x000e300000000a00 */
[----:B------:R-:W1:Y:S01]  /*23a0*/  LDC.64 R8, c[0x3][R26+0x18] ;  /* 0x00c006001a087b82 */ /* 0x000e620000000a00 */
[----:B----4-:R-:W-:-:S04]  /*23b0*/  FFMA R6, R6, R11, R27 ;  /* 0x0000000b06067223 */ /* 0x010fc8000000001b */
[----:B-----5:R-:W-:-:S04]  /*23c0*/  FFMA R7, R7, R10, R6 ;  /* 0x0000000a07077223 */ /* 0x020fc80000000006 */
[----:B0-----:R-:W-:-:S04]  /*23d0*/  FFMA R4, R4, R13, R7 ;  /* 0x0000000d04047223 */ /* 0x001fc80000000007 */
[----:B------:R-:W-:-:S04]  /*23e0*/  FFMA R5, R5, R12, R4 ;  /* 0x0000000c05057223 */ /* 0x000fc80000000004 */
[----:B-1----:R-:W-:-:S04]  /*23f0*/  FFMA R8, R8, R15, R5 ;  /* 0x0000000f08087223 */ /* 0x002fc80000000005 */
[----:B------:R-:W-:-:S07]  /*2400*/  FFMA R7, R9, R14, R8 ;  /* 0x0000000e09077223 */ /* 0x000fce0000000008 */
.L_x_29:
[----:B01----:R-:W-:-:S04]  /*2410*/  MOV R4, UR5 ;  /* 0x0000000500047c02 */ /* 0x003fc80008000f00 */
[----:B------:R-:W-:-:S04]  /*2420*/  LOP3.LUT R4, R4, 0x5, RZ, 0xc0, !PT ;  /* 0x0000000504047812 */ /* 0x000fc800078ec0ff */
[----:B------:R-:W-:-:S13]  /*2430*/  ISETP.NE.AND P0, PT, R4, RZ, PT ;  /* 0x000000ff0400720c */ /* 0x000fda0003f05270 */
[----:B------:R-:W-:Y:S05]  /*2440*/  @!P0 BRA `(.L_x_25) ;  /* 0x0000000000648947 */ /* 0x000fea0003800000 */
[----:B------:R-:W-:Y:S01]  /*2450*/  VIADD R4, R4, 0xffffffff ;  /* 0xffffffff04047836 */ /* 0x000fe20000000000 */
[----:B------:R-:W-:-:S04]  /*2460*/  MOV R6, UR5 ;  /* 0x0000000500067c02 */ /* 0x000fc80008000f00 */
[----:B------:R-:W-:Y:S02]  /*2470*/  ISETP.GE.U32.AND P0, PT, R4, 0x3, PT ;  /* 0x000000030400780c */ /* 0x000fe40003f06070 */
[----:B------:R-:W-:-:S11]  /*2480*/  LOP3.LUT P1, RZ, R6, 0x1, RZ, 0xc0, !PT ;  /* 0x0000000106ff7812 */ /* 0x000fd6000782c0ff */
[C---:B------:R-:W-:Y:S01]  /*2490*/  @P0 IMAD.WIDE.U32 R4, R0.reuse, 0x4, RZ ;  /* 0x0000000400040825 */ /* 0x040fe200078e00ff */
[----:B------:R-:W-:Y:S02]  /*24a0*/  @P0 IADD3 R0, PT, PT, R0, 0x4, RZ ;  /* 0x0000000400000810 */ /* 0x000fe40007ffe0ff */
[----:B------:R-:W-:-:S05]  /*24b0*/  @P0 IADD3 R8, P2, PT, R30, R4, RZ ;  /* 0x000000041e080210 */ /* 0x000fca0007f5e0ff */
[----:B------:R-:W-:Y:S02]  /*24c0*/  @P0 IMAD.X R9, R31, 0x1, R5, P2 ;  /* 0x000000011f090824 */ /* 0x000fe400010e0605 */
[----:B------:R-:W-:-:S03]  /*24d0*/  @P1 IMAD.WIDE.U32 R10, R0, 0x4, RZ ;  /* 0x00000004000a1825 */ /* 0x000fc600078e00ff */
[----:B------:R-:W2:Y:S01]  /*24e0*/  @P0 LD.E R6, desc[UR38][R8.64] ;  /* 0x0000002608060980 */ /* 0x000ea2000c101900 */
[----:B------:R-:W-:-:S03]  /*24f0*/  @P1 IADD3 R12, P2, PT, R30, R10, RZ ;  /* 0x0000000a1e0c1210 */ /* 0x000fc60007f5e0ff */
[----:B------:R-:W3:Y:S04]  /*2500*/  @P0 LD.E R0, desc[UR38][R8.64+0x4] ;  /* 0x0000042608000980 */ /* 0x000ee8000c101900 */
[----:B------:R-:W4:Y:S01]  /*2510*/  @P0 LD.E R21, desc[UR38][R8.64+0x8] ;  /* 0x0000082608150980 */ /* 0x000f22000c101900 */
[----:B------:R-:W-:-:S03]  /*2520*/  @P1 IMAD.X R13, R31, 0x1, R11, P2 ;  /* 0x000000011f0d1824 */ /* 0x000fc600010e060b */
[----:B------:R-:W5:Y:S04]  /*2530*/  @P0 LD.E R20, desc[UR38][R8.64+0xc] ;  /* 0x00000c2608140980 */ /* 0x000f68000c101900 */
[----:B------:R-:W5:Y:S01]  /*2540*/  @P1 LD.E R12, desc[UR38][R12.64] ;  /* 0x000000260c0c1980 */ /* 0x000f62000c101900 */
[----:B------:R-:W-:Y:S01]  /*2550*/  @P0 MOV R11, R4 ;  /* 0x00000004000b0202 */ /* 0x000fe20000000f00 */
[----:B------:R-:W0:Y:S08]  /*2560*/  @P1 LDC R10, c[0x3][R10] ;  /* 0x00c000000a0a1b82 */ /* 0x000e300000000800 */
[----:B------:R-:W2:Y:S08]  /*2570*/  @P0 LDC.64 R4, c[0x3][R11] ;  /* 0x00c000000b040b82 */ /* 0x000eb00000000a00 */
[----:B------:R-:W4:Y:S01]  /*2580*/  @P0 LDC.64 R14, c[0x3][R11+0x8] ;  /* 0x00c002000b0e0b82 */ /* 0x000f220000000a00 */
[----:B--2---:R-:W-:-:S04]  /*2590*/  @P0 FFMA R4, R4, R6, R7 ;  /* 0x0000000604040223 */ /* 0x004fc80000000007 */
[----:B---3--:R-:W-:-:S04]  /*25a0*/  @P0 FFMA R5, R5, R0, R4 ;  /* 0x0000000005050223 */ /* 0x008fc80000000004 */
[----:B----4-:R-:W-:-:S04]  /*25b0*/  @P0 FFMA R14, R14, R21, R5 ;  /* 0x000000150e0e0223 */ /* 0x010fc80000000005 */
[----:B-----5:R-:W-:-:S04]  /*25c0*/  @P0 FFMA R7, R15, R20, R14 ;  /* 0x000000140f070223 */ /* 0x020fc8000000000e */
[----:B0-----:R-:W-:-:S07]  /*25d0*/  @P1 FFMA R7, R10, R12, R7 ;  /* 0x0000000c0a071223 */ /* 0x001fce0000000007 */
.L_x_25:
[----:B------:R-:W2:Y:S01]  /*25e0*/  LDCU UR4, c[0x0][0x3a4] ;  /* 0x00007480ff0477ac */ /* 0x000ea20008000800 */
[----:B01----:R-:W0:Y:S01]  /*25f0*/  LDC.64 R4, c[0x0][0x388] ;  /* 0x0000e200ff047b82 */ /* 0x003e220000000a00 */
[----:B------:R-:W1:Y:S01]  /*2600*/  S2R R9, SR_TID.X ;  /* 0x0000000000097919 */ /* 0x000e620000002100 */
[----:B------:R-:W-:Y:S01]  /*2610*/  IMAD.IADD R0, R2, 0x1, R3 ;  /* 0x0000000102007824 */ /* 0x000fe200078e0203 */
[----:B------:R-:W-:-:S03]  /*2620*/  ISETP.NE.AND P0, PT, R24, RZ, PT ;  /* 0x000000ff1800720c */ /* 0x000fc60003f05270 */
[----:B--2---:R-:W-:Y:S01]  /*2630*/  IMAD R3, R0, UR4, R19 ;  /* 0x0000000400037c24 */ /* 0x004fe2000f8e0213 */
[----:B------:R-:W-:Y:S05]  /*2640*/  WARPSYNC.ALL ;  /* 0x0000000000007948 */ /* 0x000fea0003800000 */
[----:B------:R-:W2:Y:S01]  /*2650*/  S2UR UR5, SR_CgaCtaId ;  /* 0x00000000000579c3 */ /* 0x000ea20000008800 */
[----:B0-----:R-:W-:Y:S01]  /*2660*/  IMAD.WIDE R4, R3, 0x4, R4 ;  /* 0x0000000403047825 */ /* 0x001fe200078e0204 */
[----:B------:R-:W-:Y:S01]  /*2670*/  UMOV UR4, 0x400 ;  /* 0x0000040000047882 */ /* 0x000fe20000000000 */
[----:B------:R-:W-:Y:S03]  /*2680*/  BSSY.RECONVERGENT B0, `(.L_x_30) ;  /* 0x000006d000007945 */ /* 0x000fe60003800200 */
[----:B------:R0:W-:Y:S02]  /*2690*/  STG.E desc[UR38][R4.64], R7 ;  /* 0x0000000704007986 */ /* 0x0001e4000c101926 */
[----:B------:R-:W1:Y:S01]  /*26a0*/  LDC R0, c[0x0][0x3ac] ;  /* 0x0000eb00ff007b82 */ /* 0x000e620000000800 */
[----:B--2---:R-:W-:Y:S01]  /*26b0*/  ULEA UR4, UR5, UR4, 0x18 ;  /* 0x0000000405047291 */ /* 0x004fe2000f8ec0ff */
[----:B-1----:R-:W-:-:S05]  /*26c0*/  IMAD R0, R0, UR47, R9 ;  /* 0x0000002f00007c24 */ /* 0x002fca000f8e0209 */
[----:B------:R-:W-:Y:S01]  /*26d0*/  LEA R0, R0, UR4, 0x2 ;  /* 0x0000000400007c11 */ /* 0x000fe2000f8e10ff */
[----:B------:R-:W-:Y:S06]  /*26e0*/  BAR.SYNC.DEFER_BLOCKING 0x0 ;  /* 0x0000000000007b1d */ /* 0x000fec0000010000 */
[----:B------:R0:W-:Y:S01]  /*26f0*/  STS [R0], R25 ;  /* 0x0000001900007388 */ /* 0x0001e20000000800 */
[----:B------:R-:W-:Y:S05]  /*2700*/  @!P0 BRA `(.L_x_31) ;  /* 0x0000000400908947 */ /* 0x000fea0003800000 */
[----:B------:R-:W-:-:S04]  /*2710*/  MOV R3, UR43 ;  /* 0x0000002b00037c02 */ /* 0x000fc80008000f00 */
[----:B------:R-:W-:Y:S01]  /*2720*/  ISETP.GE.U32.AND P0, PT, R3, 0xf, PT ;  /* 0x0000000f0300780c */ /* 0x000fe20003f06070 */
[----:B------:R-:W-:-:S12]  /*2730*/  IMAD.MOV.U32 R3, RZ, RZ, 0x1 ;  /* 0x00000001ff037424 */ /* 0x000fd800078e00ff */
[----:B------:R-:W-:Y:S05]  /*2740*/  @!P0 BRA `(.L_x_32) ;  /* 0x0000000000ac8947 */ /* 0x000fea0003800000 */
[----:B------:R-:W-:-:S05]  /*2750*/  UMOV UR4, 0x1 ;  /* 0x0000000100047882 */ /* 0x000fca0000000000 */
.L_x_33:
[----:B0-----:R-:W-:-:S05]  /*2760*/  MOV R5, UR4 ;  /* 0x0000000400057c02 */ /* 0x001fca0008000f00 */
[----:B------:R-:W-:-:S05]  /*2770*/  IMAD.WIDE.U32 R4, R5, 0x4, R16 ;  /* 0x0000000405047825 */ /* 0x000fca00078e0010 */
[----:B----4-:R-:W2:Y:S01]  /*2780*/  LD.E R3, desc[UR38][R4.64] ;  /* 0x0000002604037980 */ /* 0x010ea2000c101900 */
[----:B------:R-:W-:-:S05]  /*2790*/  IMAD.U32 R7, RZ, RZ, UR4 ;  /* 0x00000004ff077e24 */ /* 0x000fca000f8e00ff */
[----:B------:R-:W-:-:S05]  /*27a0*/  LEA R6, R7, R0, 0x2 ;  /* 0x0000000007067211 */ /* 0x000fca00078e10ff */
[----:B--2---:R0:W-:Y:S04]  /*27b0*/  STS [R6], R3 ;  /* 0x0000000306007388 */ /* 0x0041e80000000800 */
[----:B------:R-:W2:Y:S04]  /*27c0*/  LD.E R7, desc[UR38][R4.64+0x4] ;  /* 0x0000042604077980 */ /* 0x000ea8000c101900 */
[----:B--2---:R1:W-:Y:S04]  /*27d0*/  STS [R6+0x4], R7 ;  /* 0x0000040706007388 */ /* 0x0043e80000000800 */
[----:B------:R-:W2:Y:S04]  /*27e0*/  LD.E R9, desc[UR38][R4.64+0x8] ;  /* 0x0000082604097980 */ /* 0x000ea8000c101900 */
[----:B--2---:R2:W-:Y:S04]  /*27f0*/  STS [R6+0x8], R9 ;  /* 0x0000080906007388 */ /* 0x0045e80000000800 */
[----:B------:R-:W3:Y:S04]  /*2800*/  LD.E R11, desc[UR38][R4.64+0xc] ;  /* 0x00000c26040b7980 */ /* 0x000ee8000c101900 */
[----:B---3--:R3:W-:Y:S04]  /*2810*/  STS [R6+0xc], R11 ;  /* 0x00000c0b06007388 */ /* 0x0087e80000000800 */
[----:B------:R-:W4:Y:S04]  /*2820*/  LD.E R13, desc[UR38][R4.64+0x10] ;  /* 0x00001026040d7980 */ /* 0x000f28000c101900 */
[----:B----4-:R4:W-:Y:S04]  /*2830*/  STS [R6+0x10], R13 ;  /* 0x0000100d06007388 */ /* 0x0109e80000000800 */
[----:B------:R-:W5:Y:S04]  /*2840*/  LD.E R15, desc[UR38][R4.64+0x14] ;  /* 0x00001426040f7980 */ /* 0x000f68000c101900 */
[----:B-----5:R5:W-:Y:S04]  /*2850*/  STS [R6+0x14], R15 ;  /* 0x0000140f06007388 */ /* 0x020be80000000800 */
[----:B0-----:R-:W2:Y:S04]  /*2860*/  LD.E R3, desc[UR38][R4.64+0x18] ;  /* 0x0000182604037980 */ /* 0x001ea8000c101900 */
[----:B--2---:R0:W-:Y:S04]  /*2870*/  STS [R6+0x18], R3 ;  /* 0x0000180306007388 */ /* 0x0041e80000000800 */
[----:B-1----:R-:W2:Y:S04]  /*2880*/  LD.E R7, desc[UR38][R4.64+0x1c] ;  /* 0x00001c2604077980 */ /* 0x002ea8000c101900 */
[----:B--2---:R1:W-:Y:S04]  /*2890*/  STS [R6+0x1c], R7 ;  /* 0x00001c0706007388 */ /* 0x0043e80000000800 */
[----:B------:R-:W2:Y:S04]  /*28a0*/  LD.E R9, desc[UR38][R4.64+0x20] ;  /* 0x0000202604097980 */ /* 0x000ea8000c101900 */
[----:B--2---:R2:W-:Y:S04]  /*28b0*/  STS [R6+0x20], R9 ;  /* 0x0000200906007388 */ /* 0x0045e80000000800 */
[----:B---3--:R-:W3:Y:S04]  /*28c0*/  LD.E R11, desc[UR38][R4.64+0x24] ;  /* 0x00002426040b7980 */ /* 0x008ee8000c101900 */
[----:B---3--:R3:W-:Y:S04]  /*28d0*/  STS [R6+0x24], R11 ;  /* 0x0000240b06007388 */ /* 0x0087e80000000800 */
[----:B----4-:R-:W4:Y:S04]  /*28e0*/  LD.E R13, desc[UR38][R4.64+0x28] ;  /* 0x00002826040d7980 */ /* 0x010f28000c101900 */
[----:B----4-:R4:W-:Y:S04]  /*28f0*/  STS [R6+0x28], R13 ;  /* 0x0000280d06007388 */ /* 0x0109e80000000800 */
[----:B-----5:R-:W5:Y:S04]  /*2900*/  LD.E R15, desc[UR38][R4.64+0x2c] ;  /* 0x00002c26040f7980 */ /* 0x020f68000c101900 */
[----:B-----5:R4:W-:Y:S04]  /*2910*/  STS [R6+0x2c], R15 ;  /* 0x00002c0f06007388 */ /* 0x0209e80000000800 */
[----:B0-----:R-:W5:Y:S04]  /*2920*/  LD.E R3, desc[UR38][R4.64+0x30] ;  /* 0x0000302604037980 */ /* 0x001f68000c101900 */
[----:B-----5:R4:W-:Y:S04]  /*2930*/  STS [R6+0x30], R3 ;  /* 0x0000300306007388 */ /* 0x0209e80000000800 */
[----:B-1----:R-:W5:Y:S04]  /*2940*/  LD.E R7, desc[UR38][R4.64+0x34] ;  /* 0x0000342604077980 */ /* 0x002f68000c101900 */
[----:B-----5:R4:W-:Y:S04]  /*2950*/  STS [R6+0x34], R7 ;  /* 0x0000340706007388 */ /* 0x0209e80000000800 */
[----:B--2---:R-:W2:Y:S04]  /*2960*/  LD.E R9, desc[UR38][R4.64+0x38] ;  /* 0x0000382604097980 */ /* 0x004ea8000c101900 */
[----:B--2---:R4:W-:Y:S04]  /*2970*/  STS [R6+0x38], R9 ;  /* 0x0000380906007388 */ /* 0x0049e80000000800 */
[----:B---3--:R-:W2:Y:S01]  /*2980*/  LD.E R11, desc[UR38][R4.64+0x3c] ;  /* 0x00003c26040b7980 */ /* 0x008ea2000c101900 */
[----:B------:R-:W-:-:S02]  /*2990*/  UIADD3 UR5, UPT, UPT, UR4, 0xf, URZ ;  /* 0x0000000f04057890 */ /* 0x000fc4000fffe0ff */
[----:B------:R-:W-:Y:S02]  /*29a0*/  ULOP3.LUT UR6, UR42, 0xfffffff0, URZ, 0xc0, !UPT ;  /* 0xfffffff02a067892 */ /* 0x000fe4000f8ec0ff */
[----:B------:R-:W-:Y:S02]  /*29b0*/  UIADD3 UR4, UPT, UPT, UR4, 0x10, URZ ;  /* 0x0000001004047890 */ /* 0x000fe4000fffe0ff */
[----:B------:R-:W-:Y:S01]  /*29c0*/  UISETP.NE.AND UP0, UPT, UR5, UR6, UPT ;  /* 0x000000060500728c */ /* 0x000fe2000bf05270 */
[----:B--2---:R4:W-:Y:S08]  /*29d0*/  STS [R6+0x3c], R11 ;  /* 0x00003c0b06007388 */ /* 0x0049f00000000800 */
[----:B------:R-:W-:Y:S05]  /*29e0*/  BRA.U UP0, `(.L_x_33) ;  /* 0xfffffffd005c7547 */ /* 0x000fea000b83ffff */
[----:B----4-:R-:W-:-:S07]  /*29f0*/  IMAD.U32 R3, RZ, RZ, UR4 ;  /* 0x00000004ff037e24 */ /* 0x010fce000f8e00ff */
.L_x_32:
[----:B0-----:R-:W-:-:S04]  /*2a00*/  MOV R4, UR42 ;  /* 0x0000002a00047c02 */ /* 0x001fc80008000f00 */
[----:B------:R-:W-:-:S13]  /*2a10*/  LOP3.LUT P0, RZ, R4, 0xf, RZ, 0xc0, !PT ;  /* 0x0000000f04ff7812 */ /* 0x000fda000780c0ff */
[----:B------:R-:W-:Y:S05]  /*2a20*/  @!P0 BRA `(.L_x_31) ;  /* 0x0000000000c88947 */ /* 0x000fea0003800000 */
[----:B------:R-:W-:Y:S01]  /*2a30*/  ISETP.GE.U32.AND P0, PT, R22, 0x7, PT ;  /* 0x000000071600780c */ /* 0x000fe20003f06070 */
[----:B------:R-:W-:-:S12]  /*2a40*/  UISETP.NE.AND UP0, UPT, UR48, URZ, UPT ;  /* 0x000000ff3000728c */ /* 0x000fd8000bf05270 */
[----:B------:R-:W-:Y:S05]  /*2a50*/  @!P0 BRA `(.L_x_34) ;  /* 0x00000000004c8947 */ /* 0x000fea0003800000 */
[----:B------:R-:W-:-:S05]  /*2a60*/  IMAD.WIDE.U32 R4, R3, 0x4, R16 ;  /* 0x0000000403047825 */ /* 0x000fca00078e0010 */
[----:B------:R-:W2:Y:S01]  /*2a70*/  LD.E R6, desc[UR38][R4.64] ;  /* 0x0000002604067980 */ /* 0x000ea2000c101900 */
[----:B------:R-:W-:-:S05]  /*2a80*/  IMAD R7, R3, 0x4, R0 ;  /* 0x0000000403077824 */ /* 0x000fca00078e0200 */
[----:B--2---:R0:W-:Y:S04]  /*2a90*/  STS [R7], R6 ;  /* 0x0000000607007388 */ /* 0x0041e80000000800 */
[----:B------:R-:W2:Y:S04]  /*2aa0*/  LD.E R8, desc[UR38][R4.64+0x4] ;  /* 0x0000042604087980 */ /* 0x000ea8000c101900 */
[----:B--2---:R1:W-:Y:S04]  /*2ab0*/  STS [R7+0x4], R8 ;  /* 0x0000040807007388 */ /* 0x0043e80000000800 */
[----:B------:R-:W2:Y:S04]  /*2ac0*/  LD.E R10, desc[UR38][R4.64+0x8] ;  /* 0x00000826040a7980 */ /* 0x000ea8000c101900 */
[----:B--2---:R2:W-:Y:S04]  /*2ad0*/  STS [R7+0x8], R10 ;  /* 0x0000080a07007388 */ /* 0x0045e80000000800 */
[----:B------:R-:W3:Y:S04]  /*2ae0*/  LD.E R12, desc[UR38][R4.64+0xc] ;  /* 0x00000c26040c7980 */ /* 0x000ee8000c101900 */
[----:B---3--:R2:W-:Y:S04]  /*2af0*/  STS [R7+0xc], R12 ;  /* 0x00000c0c07007388 */ /* 0x0085e80000000800 */
[----:B------:R-:W3:Y:S04]  /*2b00*/  LD.E R14, desc[UR38][R4.64+0x10] ;  /* 0x00001026040e7980 */ /* 0x000ee8000c101900 */
[----:B---3--:R2:W-:Y:S04]  /*2b10*/  STS [R7+0x10], R14 ;  /* 0x0000100e07007388 */ /* 0x0085e80000000800 */
[----:B------:R-:W3:Y:S04]  /*2b20*/  LD.E R20, desc[UR38][R4.64+0x14] ;  /* 0x0000142604147980 */ /* 0x000ee8000c101900 */
[----:B---3--:R2:W-:Y:S04]  /*2b30*/  STS [R7+0x14], R20 ;  /* 0x0000141407007388 */ /* 0x0085e80000000800 */
[----:B0-----:R-:W3:Y:S04]  /*2b40*/  LD.E R6, desc[UR38][R4.64+0x18] ;  /* 0x0000182604067980 */ /* 0x001ee8000c101900 */
[----:B---3--:R2:W-:Y:S04]  /*2b50*/  STS [R7+0x18], R6 ;  /* 0x0000180607007388 */ /* 0x0085e80000000800 */
[----:B-1----:R-:W3:Y:S01]  /*2b60*/  LD.E R8, desc[UR38][R4.64+0x1c] ;  /* 0x00001c2604087980 */ /* 0x002ee2000c101900 */
[----:B------:R-:W-:-:S03]  /*2b70*/  IADD3 R3, PT, PT, R3, 0x8, RZ ;  /* 0x0000000803037810 */ /* 0x000fc60007ffe0ff */
[----:B---3--:R2:W-:Y:S04]  /*2b80*/  STS [R7+0x1c], R8 ;  /* 0x00001c0807007388 */ /* 0x0085e80000000800 */
.L_x_34:
[----:B------:R-:W-:Y:S05]  /*2b90*/  BRA.U !UP0, `(.L_x_31) ;  /* 0x00000001086c7547 */ /* 0x000fea000b800000 */
[----:B------:R-:W-:Y:S01]  /*2ba0*/  ISETP.GE.U32.AND P0, PT, R23, 0x3, PT ;  /* 0x000000031700780c */ /* 0x000fe20003f06070 */
[----:B------:R-:W-:-:S12]  /*2bb0*/  UISETP.NE.AND UP0, UPT, UR40, URZ, UPT ;  /* 0x000000ff2800728c */ /* 0x000fd8000bf05270 */
[----:B------:R-:W-:Y:S05]  /*2bc0*/  @!P0 BRA `(.L_x_35) ;  /* 0x00000000002c8947 */ /* 0x000fea0003800000 */
[----:B------:R-:W-:-:S05]  /*2bd0*/  IMAD.WIDE.U32 R4, R3, 0x4, R16 ;  /* 0x0000000403047825 */ /* 0x000fca00078e0010 */
[----:B--2---:R-:W2:Y:S01]  /*2be0*/  LD.E R6, desc[UR38][R4.64] ;  /* 0x0000002604067980 */ /* 0x004ea2000c101900 */
[----:B------:R-:W-:-:S05]  /*2bf0*/  IMAD R10, R3, 0x4, R0 ;  /* 0x00000004030a7824 */ /* 0x000fca00078e0200 */
[----:B--2---:R0:W-:Y:S04]  /*2c00*/  STS [R10], R6 ;  /* 0x000000060a007388 */ /* 0x0041e80000000800 */
[----:B------:R-:W2:Y:S04]  /*2c10*/  LD.E R7, desc[UR38][R4.64+0x4] ;  /* 0x0000042604077980 */ /* 0x000ea8000c101900 */
[----:B--2---:R0:W-:Y:S04]  /*2c20*/  STS [R10+0x4], R7 ;  /* 0x000004070a007388 */ /* 0x0041e80000000800 */
[----:B------:R-:W2:Y:S04]  /*2c30*/  LD.E R8, desc[UR38][R4.64+0x8] ;  /* 0x0000082604087980 */ /* 0x000ea8000c101900 */
[----:B--2---:R0:W-:Y:S04]  /*2c40*/  STS [R10+0x8], R8 ;  /* 0x000008080a007388 */ /* 0x0041e80000000800 */
[----:B------:R-:W2:Y:S01]  /*2c50*/  LD.E R9, desc[UR38][R4.64+0xc] ;  /* 0x00000c2604097980 */ /* 0x000ea2000c101900 */
[----:B------:R-:W-:-:S03]  /*2c60*/  IADD3 R3, PT, PT, R3, 0x4, RZ ;  /* 0x0000000403037810 */ /* 0x000fc60007ffe0ff */
[----:B--2---:R0:W-:Y:S04]  /*2c70*/  STS [R10+0xc], R9 ;  /* 0x00000c090a007388 */ /* 0x0041e80000000800 */
.L_x_35:
[----:B------:R-:W-:Y:S05]  /*2c80*/  BRA.U !UP0, `(.L_x_31) ;  /* 0x0000000108307547 */ /* 0x000fea000b800000 */
[----:B------:R-:W-:-:S05]  /*2c90*/  IMAD.WIDE.U32 R16, R3, 0x4, R16 ;  /* 0x0000000403107825 */ /* 0x000fca00078e0010 */
[----:B------:R-:W3:Y:S01]  /*2ca0*/  LD.E R4, desc[UR38][R16.64] ;  /* 0x0000002610047980 */ /* 0x000ee2000c101900 */
[----:B------:R-:W-:Y:S01]  /*2cb0*/  IMAD R3, R3, 0x4, R0 ;  /* 0x0000000403037824 */ /* 0x000fe200078e0200 */
[----:B------:R-:W-:-:S04]  /*2cc0*/  UISETP.NE.AND UP0, UPT, UR40, 0x1, UPT ;  /* 0x000000012800788c */ /* 0x000fc8000bf05270 */
[----:B---3--:R1:W-:Y:S05]  /*2cd0*/  STS [R3], R4 ;  /* 0x0000000403007388 */ /* 0x0083ea0000000800 */
[----:B------:R-:W-:Y:S05]  /*2ce0*/  BRA.U !UP0, `(.L_x_31) ;  /* 0x0000000108187547 */ /* 0x000fea000b800000 */
[----:B------:R-:W3:Y:S01]  /*2cf0*/  LD.E R0, desc[UR38][R16.64+0x4] ;  /* 0x0000042610007980 */ /* 0x000ee2000c101900 */
[----:B------:R-:W-:-:S03]  /*2d00*/  UISETP.NE.AND UP0, UPT, UR40, 0x2, UPT ;  /* 0x000000022800788c */ /* 0x000fc6000bf05270 */
[----:B---3--:R3:W-:Y:S06]  /*2d10*/  STS [R3+0x4], R0 ;  /* 0x0000040003007388 */ /* 0x0087ec0000000800 */
[----:B------:R-:W-:Y:S05]  /*2d20*/  BRA.U !UP0, `(.L_x_31) ;  /* 0x0000000108087547 */ /* 0x000fea000b800000 */
[----:B------:R-:W4:Y:S04]  /*2d30*/  LD.E R16, desc[UR38][R16.64+0x8] ;  /* 0x0000082610107980 */ /* 0x000f28000c101900 */
[----:B----4-:R4:W-:Y:S02]  /*2d40*/  STS [R3+0x8], R16 ;  /* 0x0000081003007388 */ /* 0x0109e40000000800 */
.L_x_31:
[----:B------:R-:W-:Y:S05]  /*2d50*/  BSYNC.RECONVERGENT B0 ;  /* 0x0000000000007941 */ /* 0x000fea0003800200 */
.L_x_30:
[----:B------:R-:W-:Y:S01]  /*2d60*/  UIADD3 UR47, UPT, UPT, UR47, 0x1, URZ ;  /* 0x000000012f2f7890 */ /* 0x000fe2000fffe0ff */
[----:B------:R-:W-:Y:S05]  /*2d70*/  BAR.SYNC.DEFER_BLOCKING 0x0 ;  /* 0x0000000000007b1d */ /* 0x000fea0000010000 */
[----:B------:R-:W-:-:S13]  /*2d80*/  ISETP.LE.AND P0, PT, R18, UR47, PT ;  /* 0x0000002f12007c0c */ /* 0x000fda000bf03270 */
[----:B------:R-:W-:Y:S05]  /*2d90*/  @!P0 BRA `(.L_x_36) ;  /* 0xffffffe0005c8947 */ /* 0x000fea000383ffff */
[----:B------:R-:W-:Y:S05]  /*2da0*/  EXIT ;  /* 0x000000000000794d */ /* 0x000fea0003800000 */
.L_x_8:
[----:B------:R-:W-:-:S04]  /*2db0*/  ISETP.NE.AND P0, PT, RZ, UR11, PT ;  /* 0x0000000bff007c0c */ /* 0x000fc8000bf05270 */
[----:B------:R-:W-:-:S13]  /*2dc0*/  ISETP.LT.OR P1, PT, R3, R6, P0 ;  /* 0x000000060300720c */ /* 0x000fda0000721670 */
[----:B------:R-:W-:Y:S05]  /*2dd0*/  @P1 BRA `(.L_x_37) ;  /* 0x0000002000581947 */ /* 0x000fea0003800000 */
[----:B------:R-:W5:Y:S01]  /*2de0*/  S2R R4, SR_TID.X ;  /* 0x0000000000047919 */ /* 0x000f620000002100 */
[----:B------:R-:W-:-:S05]  /*2df0*/  IADD3 R0, PT, PT, R0, -UR7, RZ ;  /* 0x8000000700007c10 */ /* 0x000fca000fffe0ff */
[----:B------:R-:W-:-:S05]  /*2e00*/  VIADD R3, R0, 0x1 ;  /* 0x0000000100037836 */ /* 0x000fca0000000000 */
[----:B-----5:R-:W-:-:S13]  /*2e10*/  ISETP.GE.AND P0, PT, R4, R3, PT ;  /* 0x000000030400720c */ /* 0x020fda0003f06270 */
[----:B------:R-:W-:Y:S05]  /*2e20*/  @P0 EXIT ;  /* 0x000000000000094d */ /* 0x000fea0003800000 */
[----:B------:R-:W5:Y:S02]  /*2e30*/  LDCU UR4, c[0x0][0x390] ;  /* 0x00007200ff0477ac */ /* 0x000f640008000800 */
[----:B-----5:R-:W-:-:S06]  /*2e40*/  UISETP.GT.AND UP0, UPT, UR7, UR4, UPT ;  /* 0x000000040700728c */ /* 0x020fcc000bf04270 */
[----:B------:R-:W-:-:S13]  /*2e50*/  PLOP3.LUT P0, PT, PT, PT, UP0, 0x80, 0x8 ;  /* 0x000000000008781c */ /* 0x000fda0003f0f008 */
[----:B------:R-:W-:Y:S05]  /*2e60*/  @P0 EXIT ;  /* 0x000000000000094d */ /* 0x000fea0003800000 */
[----:B------:R-:W-:Y:S02]  /*2e70*/  UIADD3 UR40, UPT, UPT, UR7, 0x7, URZ ;  /* 0x0000000707287890 */ /* 0x000fe4000fffe0ff */
[----:B------:R-:W-:Y:S02]  /*2e80*/  UISETP.GT.AND UP0, UPT, UR7, 0x1, UPT ;  /* 0x000000010700788c */ /* 0x000fe4000bf04270 */
[----:B------:R-:W-:Y:S02]  /*2e90*/  UIADD3 UR4, UPT, UPT, UR7, 0xf, URZ ;  /* 0x0000000f07047890 */ /* 0x000fe4000fffe0ff */
[----:B-1----:R-:W-:Y:S01]  /*2ea0*/  IMAD.U32 R22, RZ, RZ, UR40 ;  /* 0x00000028ff167e24 */ /* 0x002fe2000f8e00ff */
[----:B------:R-:W-:Y:S01]  /*2eb0*/  UIMAD.WIDE UR36, UR7, 0x4, URZ ;  /* 0x00000004072478a5 */ /* 0x000fe2000f8e02ff */
[----:B------:R-:W-:Y:S01]  /*2ec0*/  PLOP3.LUT P0, PT, PT, PT, UP0, 0x80, 0x8 ;  /* 0x000000000008781c */ /* 0x000fe20003f0f008 */
[----:B------:R-:W-:Y:S01]  /*2ed0*/  UIMAD UR41, UR7, UR7, URZ ;  /* 0x00000007072972a4 */ /* 0x000fe2000f8e02ff */
[----:B------:R-:W-:Y:S01]  /*2ee0*/  MOV R18, UR4 ;  /* 0x0000000400127c02 */ /* 0x000fe20008000f00 */
[----:B------:R-:W-:Y:S01]  /*2ef0*/  UIADD3 UR42, UPT, UPT, UR7, -0x1, URZ ;  /* 0xffffffff072a7890 */ /* 0x000fe2000fffe0ff */
[----:B------:R-:W-:Y:S01]  /*2f00*/  LOP3.LUT R22, R22, 0x7, RZ, 0xc0, !PT ;  /* 0x0000000716167812 */ /* 0x000fe200078ec0ff */
[----:B------:R-:W-:Y:S01]  /*2f10*/  UIADD3 UR43, UPT, UPT, UR7, -0x2, URZ ;  /* 0xfffffffe072b7890 */ /* 0x000fe2000fffe0ff */
[----:B------:R-:W-:Y:S01]  /*2f20*/  ISETP.EQ.AND P0, PT, R4, R0, P0 ;  /* 0x000000000400720c */ /* 0x000fe20000702270 */
[----:B------:R-:W-:Y:S01]  /*2f30*/  ULOP3.LUT UR44, UR7, 0x7, URZ, 0xc0, !UPT ;  /* 0x00000007072c7892 */ /* 0x000fe2000f8ec0ff */
[----:B------:R-:W-:Y:S01]  /*2f40*/  LOP3.LUT R18, R18, 0xf, RZ, 0xc0, !PT ;  /* 0x0000000f12127812 */ /* 0x000fe200078ec0ff */
[----:B------:R-:W-:Y:S01]  /*2f50*/  VIADD R22, R22, 0xffffffff ;  /* 0xffffffff16167836 */ /* 0x000fe20000000000 */
[----:B--2---:R-:W-:Y:S01]  /*2f60*/  P2R R23, PR, RZ, 0x1 ;  /* 0x00000001ff177803 */ /* 0x004fe20000000000 */
[----:B------:R-:W-:Y:S01]  /*2f70*/  ULOP3.LUT UR45, UR7, 0x3, URZ, 0xc0, !UPT ;  /* 0x00000003072d7892 */ /* 0x000fe2000f8ec0ff */
[----:B------:R-:W-:Y:S01]  /*2f80*/  IADD3 R18, PT, PT, R18, -0x1, RZ ;  /* 0xffffffff12127810 */ /* 0x000fe20007ffe0ff */
[----:B------:R-:W-:Y:S01]  /*2f90*/  ULOP3.LUT UR46, UR7, 0x7ffffff8, URZ, 0xc0, !UPT ;  /* 0x7ffffff8072e7892 */ /* 0x000fe2000f8ec0ff */
[----:B------:R-:W1:Y:S01]  /*2fa0*/  LDCU UR47, c[0x0][0x3b0] ;  /* 0x00007600ff2f77ac */ /* 0x000e620008000800 */
[----:B------:R-:W-:-:S02]  /*2fb0*/  ULOP3.LUT UR48, UR4, 0x7, URZ, 0xc0, !UPT ;  /* 0x0000000704307892 */ /* 0x000fc4000f8ec0ff */
[----:B------:R-:W-:-:S12]  /*2fc0*/  ULOP3.LUT UR40, UR40, 0x3, URZ, 0xc0, !UPT ;  /* 0x0000000328287892 */ /* 0x000fd8000f8ec0ff */
.L_x_66:
[----:B------:R-:W-:Y:S01]  /*2fd0*/  MOV R0, 0x0 ;  /* 0x0000000000007802 */ /* 0x000fe20000000f00 */
[----:B0---4-:R-:W-:Y:S01]  /*2fe0*/  IMAD.U32 R9, RZ, RZ, UR37 ;  /* 0x00000025ff097e24 */ /* 0x011fe2000f8e00ff */
[----:B--2---:R-:W-:Y:S01]  /*2ff0*/  MOV R4, UR36 ;  /* 0x0000002400047c02 */ /* 0x004fe20008000f00 */
[----:B------:R-:W-:Y:S01]  /*3000*/  IMAD.U32 R5, RZ, RZ, UR37 ;  /* 0x00000025ff057e24 */ /* 0x000fe2000f8e00ff */
[----:B---3--:R0:W2:Y:S01]  /*3010*/  LDC.64 R6, c[0x4][R0] ;  /* 0x0100000000067b82 */ /* 0x0080a20000000a00 */
[----:B------:R-:W-:Y:S02]  /*3020*/  MOV R8, UR36 ;  /* 0x0000002400087c02 */ /* 0x000fe40008000f00 */
[----:B-1----:R-:W-:-:S07]  /*3030*/  MOV R5, R9 ;  /* 0x0000000900057202 */ /* 0x002fce0000000f00 */
[----:B------:R-:W-:-:S07]  /*3040*/  LEPC R20, `(.L_x_38) ;  /* 0x000000001014794e */ /* 0x000fce0000000000 */
[----:B0123--:R-:W-:Y:S05]  /*3050*/  CALL.ABS.NOINC R6 ;  /* 0x0000000006007343 */ /* 0x00ffea0003c00000 */
.L_x_38:
[----:B------:R-:W0:Y:S01]  /*3060*/  LDC R0, c[0x0][0x390] ;  /* 0x0000e400ff007b82 */ /* 0x000e220000000800 */
[----:B------:R-:W-:Y:S01]  /*3070*/  IMAD.MOV.U32 R16, RZ, RZ, R4 ;  /* 0x000000ffff107224 */ /* 0x000fe200078e0004 */
[----:B------:R-:W-:Y:S02]  /*3080*/  MOV R17, R5 ;  /* 0x0000000500117202 */ /* 0x000fe40000000f00 */
[----:B0-----:R-:W-:-:S04]  /*3090*/  ISETP.LE.AND P0, PT, R0, UR47, PT ;  /* 0x0000002f00007c0c */ /* 0x001fc8000bf03270 */
[----:B------:R-:W-:-:S09]  /*30a0*/  P2R R25, PR, RZ, 0x1 ;  /* 0x00000001ff197803 */ /* 0x000fd20000000000 */
[----:B------:R-:W-:Y:S05]  /*30b0*/  @P0 BRA `(.L_x_39) ;  /* 0x0000000400ec0947 */ /* 0x000fea0003800000 */
        /* <DEDUP_REMOVED lines=8> */
[----:B------:R-:W-:Y:S04]  /*3140*/  BSSY.RECONVERGENT B0, `(.L_x_39) ;  /* 0x0000072000007945 */ /* 0x000fe80003800200 */
[----:B------:R-:W-:Y:S05]  /*3150*/  @!P6 BRA `(.L_x_40) ;  /* 0x0000000400c0e947 */ /* 0x000fea0003800000 */
[----:B------:R-:W-:Y:S02]  /*3160*/  IMAD.U32 R0, RZ, RZ, UR43 ;  /* 0x0000002bff007e24 */ /* 0x000fe4000f8e00ff */
[----:B------:R-:W-:-:S03]  /*3170*/  HFMA2 R3, -RZ, RZ, 0, 5.9604644775390625e-08 ;  /* 0x00000001ff037431 */ /* 0x000fc600000001ff */
[----:B------:R-:W-:-:S13]  /*3180*/  ISETP.GE.U32.AND P0, PT, R0, 0xf, PT ;  /* 0x0000000f0000780c */ /* 0x000fda0003f06070 */
[----:B------:R-:W-:Y:S05]  /*3190*/  @!P0 BRA `(.L_x_41) ;  /* 0x0000000000dc8947 */ /* 0x000fea0003800000 */
[----:B------:R-:W-:Y:S01]  /*31a0*/  ULOP3.LUT UR4, UR42, 0xfffffff0, URZ, 0xc0, !UPT ;  /* 0xfffffff02a047892 */ /* 0x000fe2000f8ec0ff */
[----:B------:R-:W-:Y:S01]  /*31b0*/  IADD3 R10, P1, PT, R16, 0x20, RZ ;  /* 0x00000020100a7810 */ /* 0x000fe20007f3e0ff */
[----:B------:R-:W-:Y:S01]  /*31c0*/  BSSY.RECONVERGENT B1, `(.L_x_42) ;  /* 0x0000033000017945 */ /* 0x000fe20003800200 */
[----:B------:R-:W-:Y:S01]  /*31d0*/  IADD3 R12, P0, PT, R4, 0x20, RZ ;  /* 0x00000020040c7810 */ /* 0x000fe20007f1e0ff */
[----:B------:R-:W-:Y:S01]  /*31e0*/  UIADD3 UR4, UPT, UPT, -UR4, URZ, URZ ;  /* 0x000000ff04047290 */ /* 0x000fe2000fffe1ff */
[----:B------:R-:W-:Y:S02]  /*31f0*/  IMAD.MOV.U32 R0, RZ, RZ, RZ ;  /* 0x000000ffff007224 */ /* 0x000fe400078e00ff */
[----:B------:R-:W-:Y:S01]  /*3200*/  IADD3.X R11, PT, PT, RZ, R5, RZ, P0, !PT ;  /* 0x00000005ff0b7210 */ /* 0x000fe200007fe4ff */
[----:B------:R-:W-:Y:S02]  /*3210*/  IMAD.X R27, RZ, RZ, R17, P1 ;  /* 0x000000ffff1b7224 */ /* 0x000fe400008e0611 */
[----:B------:R-:W-:-:S07]  /*3220*/  MOV R3, UR4 ;  /* 0x0000000400037c02 */ /* 0x000fce0008000f00 */
.L_x_43:
[----:B------:R-:W-:Y:S01]  /*3230*/  IMAD.MOV.U32 R6, RZ, RZ, R12 ;  /* 0x000000ffff067224 */ /* 0x000fe200078e000c */
[----:B------:R-:W-:-:S05]  /*3240*/  MOV R7, R11 ;  /* 0x0000000b00077202 */ /* 0x000fca0000000f00 */
[----:B--2---:R-:W2:Y:S01]  /*3250*/  LDG.E R11, desc[UR38][R6.64+-0x1c] ;  /* 0xffffe426060b7981 */ /* 0x004ea2000c1e1900 */
[----:B------:R-:W-:Y:S01]  /*3260*/  IMAD.MOV.U32 R8, RZ, RZ, R10 ;  /* 0x000000ffff087224 */ /* 0x000fe200078e000a */
[----:B------:R-:W-:-:S05]  /*3270*/  MOV R9, R27 ;  /* 0x0000001b00097202 */ /* 0x000fca0000000f00 */
        /* <DEDUP_REMOVED lines=18> */
[----:B---3--:R3:W-:Y:S04]  /*33a0*/  ST.E desc[UR38][R8.64+0x8], R21 ;  /* 0x0000081508007985 */ /* 0x0087e8000c101926 */
[----:B------:R-:W4:Y:S04]  /*33b0*/  LDG.E R27, desc[UR38][R6.64+0xc] ;  /* 0x00000c26061b7981 */ /* 0x000f28000c1e1900 */
[----:B----4-:R4:W-:Y:S04]  /*33c0*/  ST.E desc[UR38][R8.64+0xc], R27 ;  /* 0x00000c1b08007985 */ /* 0x0109e8000c101926 */
[----:B------:R-:W2:Y:S04]  /*33d0*/  LDG.E R29, desc[UR38][R6.64+0x10] ;  /* 0x00001026061d7981 */ /* 0x000ea8000c1e1900 */
[----:B--2---:R-:W-:Y:S04]  /*33e0*/  ST.E desc[UR38][R8.64+0x10], R29 ;  /* 0x0000101d08007985 */ /* 0x004fe8000c101926 */
[----:B-1----:R-:W2:Y:S04]  /*33f0*/  LDG.E R11, desc[UR38][R6.64+0x14] ;  /* 0x00001426060b7981 */ /* 0x002ea8000c1e1900 */
[----:B--2---:R1:W-:Y:S04]  /*3400*/  ST.E desc[UR38][R8.64+0x14], R11 ;  /* 0x0000140b08007985 */ /* 0x0043e8000c101926 */
[----:B------:R-:W2:Y:S04]  /*3410*/  LDG.E R13, desc[UR38][R6.64+0x18] ;  /* 0x00001826060d7981 */ /* 0x000ea8000c1e1900 */
[----:B--2---:R2:W-:Y:S04]  /*3420*/  ST.E desc[UR38][R8.64+0x18], R13 ;  /* 0x0000180d08007985 */ /* 0x0045e8000c101926 */
[----:B------:R-:W3:Y:S04]  /*3430*/  LDG.E R15, desc[UR38][R6.64+0x1c] ;  /* 0x00001c26060f7981 */ /* 0x000ee8000c1e1900 */
[----:B---3--:R2:W-:Y:S04]  /*3440*/  ST.E desc[UR38][R8.64+0x1c], R15 ;  /* 0x00001c0f08007985 */ /* 0x0085e8000c101926 */
[----:B------:R-:W3:Y:S01]  /*3450*/  LDG.E R21, desc[UR38][R6.64+0x20] ;  /* 0x0000202606157981 */ /* 0x000ee2000c1e1900 */
[----:B------:R-:W-:Y:S01]  /*3460*/  VIADD R3, R3, 0x10 ;  /* 0x0000001003037836 */ /* 0x000fe20000000000 */
[----:B------:R-:W-:-:S02]  /*3470*/  IADD3 R10, P2, PT, R8, 0x40, RZ ;  /* 0x00000040080a7810 */ /* 0x000fc40007f5e0ff */
[----:B------:R-:W-:Y:S02]  /*3480*/  IADD3 R12, P1, PT, R6, 0x40, RZ ;  /* 0x00000040060c7810 */ /* 0x000fe40007f3e0ff */
[----:B------:R-:W-:Y:S01]  /*3490*/  ISETP.NE.AND P0, PT, R3, RZ, PT ;  /* 0x000000ff0300720c */ /* 0x000fe20003f05270 */
[----:B----4-:R-:W-:Y:S01]  /*34a0*/  IMAD.X R27, RZ, RZ, R9, P2 ;  /* 0x000000ffff1b7224 */ /* 0x010fe200010e0609 */
[----:B-1----:R-:W-:Y:S02]  /*34b0*/  IADD3.X R11, PT, PT, RZ, R7, RZ, P1, !PT ;  /* 0x00000007ff0b7210 */ /* 0x002fe40000ffe4ff */
[----:B------:R-:W-:Y:S01]  /*34c0*/  IADD3 R0, PT, PT, R0, 0x10, RZ ;  /* 0x0000001000007810 */ /* 0x000fe20007ffe0ff */
[----:B---3--:R2:W-:Y:S08]  /*34d0*/  ST.E desc[UR38][R8.64+0x20], R21 ;  /* 0x0000201508007985 */ /* 0x0085f0000c101926 */
[----:B------:R-:W-:Y:S05]  /*34e0*/  @P0 BRA `(.L_x_43) ;  /* 0xfffffffc00500947 */ /* 0x000fea000383ffff */
[----:B------:R-:W-:Y:S05]  /*34f0*/  BSYNC.RECONVERGENT B1 ;  /* 0x0000000000017941 */ /* 0x000fea0003800200 */
.L_x_42:
[----:B------:R-:W-:-:S07]  /*3500*/  VIADD R3, R0, 0x1 ;  /* 0x0000000100037836 */ /* 0x000fce0000000000 */
.L_x_41:
[----:B------:R-:W-:-:S04]  /*3510*/  MOV R0, UR42 ;  /* 0x0000002a00007c02 */ /* 0x000fc80008000f00 */
[----:B------:R-:W-:-:S13]  /*3520*/  LOP3.LUT P0, RZ, R0, 0xf, RZ, 0xc0, !PT ;  /* 0x0000000f00ff7812 */ /* 0x000fda000780c0ff */
[----:B------:R-:W-:Y:S05]  /*3530*/  @!P0 BRA `(.L_x_40) ;  /* 0x0000000000c88947 */ /* 0x000fea0003800000 */
[----:B------:R-:W-:Y:S01]  /*3540*/  ISETP.GE.U32.AND P0, PT, R18, 0x7, PT ;  /* 0x000000071200780c */ /* 0x000fe20003f06070 */
[----:B------:R-:W-:-:S12]  /*3550*/  UISETP.NE.AND UP0, UPT, UR48, URZ, UPT ;  /* 0x000000ff3000728c */ /* 0x000fd8000bf05270 */
[----:B------:R-:W-:Y:S05]  /*3560*/  @!P0 BRA `(.L_x_44) ;  /* 0x00000000004c8947 */ /* 0x000fea0003800000 */
[----:B--2---:R-:W-:-:S05]  /*3570*/  IMAD.WIDE R8, R3, 0x4, R4 ;  /* 0x0000000403087825 */ /* 0x004fca00078e0204 */
[----:B------:R-:W2:Y:S01]  /*3580*/  LDG.E R11, desc[UR38][R8.64] ;  /* 0x00000026080b7981 */ /* 0x000ea2000c1e1900 */
        /* <DEDUP_REMOVED lines=15> */
[----:B------:R-:W-:-:S03]  /*3680*/  VIADD R3, R3, 0x8 ;  /* 0x0000000803037836 */ /* 0x000fc60000000000 */
[----:B--2---:R3:W-:Y:S04]  /*3690*/  ST.E desc[UR38][R6.64+0x1c], R13 ;  /* 0x00001c0d06007985 */ /* 0x0047e8000c101926 */
.L_x_44:
[----:B------:R-:W-:Y:S05]  /*36a0*/  BRA.U !UP0, `(.L_x_40) ;  /* 0x00000001086c7547 */ /* 0x000fea000b800000 */
[----:B------:R-:W-:Y:S01]  /*36b0*/  ISETP.GE.U32.AND P0, PT, R22, 0x3, PT ;  /* 0x000000031600780c */ /* 0x000fe20003f06070 */
[----:B------:R-:W-:-:S12]  /*36c0*/  UISETP.NE.AND UP0, UPT, UR40, URZ, UPT ;  /* 0x000000ff2800728c */ /* 0x000fd8000bf05270 */
[----:B------:R-:W-:Y:S05]  /*36d0*/  @!P0 BRA `(.L_x_45) ;  /* 0x00000000002c8947 */ /* 0x000fea0003800000 */
[----:B--2---:R-:W-:-:S05]  /*36e0*/  IMAD.WIDE R8, R3, 0x4, R4 ;  /* 0x0000000403087825 */ /* 0x004fca00078e0204 */
[----:B---3--:R-:W2:Y:S01]  /*36f0*/  LDG.E R11, desc[UR38][R8.64] ;  /* 0x00000026080b7981 */ /* 0x008ea2000c1e1900 */
[----:B------:R-:W-:-:S05]  /*3700*/  IMAD.WIDE.U32 R6, R3, 0x4, R16 ;  /* 0x0000000403067825 */ /* 0x000fca00078e0010 */
[----:B--2---:R1:W-:Y:S04]  /*3710*/  ST.E desc[UR38][R6.64], R11 ;  /* 0x0000000b06007985 */ /* 0x0043e8000c101926 */
[----:B------:R-:W2:Y:S04]  /*3720*/  LDG.E R13, desc[UR38][R8.64+0x4] ;  /* 0x00000426080d7981 */ /* 0x000ea8000c1e1900 */
[----:B--2---:R1:W-:Y:S04]  /*3730*/  ST.E desc[UR38][R6.64+0x4], R13 ;  /* 0x0000040d06007985 */ /* 0x0043e8000c101926 */
[----:B------:R-:W2:Y:S04]  /*3740*/  LDG.E R15, desc[UR38][R8.64+0x8] ;  /* 0x00000826080f7981 */ /* 0x000ea8000c1e1900 */
[----:B--2---:R1:W-:Y:S04]  /*3750*/  ST.E desc[UR38][R6.64+0x8], R15 ;  /* 0x0000080f06007985 */ /* 0x0043e8000c101926 */
[----:B------:R-:W2:Y:S01]  /*3760*/  LDG.E R21, desc[UR38][R8.64+0xc] ;  /* 0x00000c2608157981 */ /* 0x000ea2000c1e1900 */
[----:B------:R-:W-:-:S03]  /*3770*/  IADD3 R3, PT, PT, R3, 0x4, RZ ;  /* 0x0000000403037810 */ /* 0x000fc60007ffe0ff */
[----:B--2---:R1:W-:Y:S04]  /*3780*/  ST.E desc[UR38][R6.64+0xc], R21 ;  /* 0x00000c1506007985 */ /* 0x0043e8000c101926 */
.L_x_45:
[----:B------:R-:W-:Y:S05]  /*3790*/  BRA.U !UP0, `(.L_x_40) ;  /* 0x0000000108307547 */ /* 0x000fea000b800000 */
[----:B0-----:R-:W-:-:S05]  /*37a0*/  IMAD.WIDE R4, R3, 0x4, R4 ;  /* 0x0000000403047825 */ /* 0x001fca00078e0204 */
[----:B--2---:R-:W2:Y:S01]  /*37b0*/  LDG.E R9, desc[UR38][R4.64] ;  /* 0x0000002604097981 */ /* 0x004ea2000c1e1900 */
[----:B-1-3--:R-:W-:Y:S01]  /*37c0*/  IMAD.WIDE.U32 R6, R3, 0x4, R16 ;  /* 0x0000000403067825 */ /* 0x00afe200078e0010 */
[----:B------:R-:W-:-:S04]  /*37d0*/  UISETP.NE.AND UP0, UPT, UR40, 0x1, UPT ;  /* 0x000000012800788c */ /* 0x000fc8000bf05270 */
[----:B--2---:R4:W-:Y:S05]  /*37e0*/  ST.E desc[UR38][R6.64], R9 ;  /* 0x0000000906007985 */ /* 0x0049ea000c101926 */
[----:B------:R-:W-:Y:S05]  /*37f0*/  BRA.U !UP0, `(.L_x_40) ;  /* 0x0000000108187547 */ /* 0x000fea000b800000 */
[----:B------:R-:W2:Y:S01]  /*3800*/  LDG.E R3, desc[UR38][R4.64+0x4] ;  /* 0x0000042604037981 */ /* 0x000ea2000c1e1900 */
[----:B------:R-:W-:-:S03]  /*3810*/  UISETP.NE.AND UP0, UPT, UR40, 0x2, UPT ;  /* 0x000000022800788c */ /* 0x000fc6000bf05270 */
[----:B--2---:R0:W-:Y:S06]  /*3820*/  ST.E desc[UR38][R6.64+0x4], R3 ;  /* 0x0000040306007985 */ /* 0x0041ec000c101926 */
[----:B------:R-:W-:Y:S05]  /*3830*/  BRA.U !UP0, `(.L_x_40) ;  /* 0x0000000108087547 */ /* 0x000fea000b800000 */
[----:B------:R-:W2:Y:S04]  /*3840*/  LDG.E R5, desc[UR38][R4.64+0x8] ;  /* 0x0000082604057981 */ /* 0x000ea8000c1e1900 */
[----:B--2---:R1:W-:Y:S02]  /*3850*/  ST.E desc[UR38][R6.64+0x8], R5 ;  /* 0x0000080506007985 */ /* 0x0043e4000c101926 */
.L_x_40:
[----:B------:R-:W-:Y:S05]  /*3860*/  BSYNC.RECONVERGENT B0 ;  /* 0x0000000000007941 */ /* 0x000fea0003800200 */
.L_x_39:
[----:B------:R-:W2:Y:S01]  /*3870*/  LDC R26, c[0x0][0x3b0] ;  /* 0x0000ec00ff1a7b82 */ /* 0x000ea20000000800 */
[----:B01-34-:R-:W-:Y:S01]  /*3880*/  MOV R6, 0x0 ;  /* 0x0000000000067802 */ /* 0x01bfe20000000f00 */
[----:B------:R-:W-:-:S04]  /*3890*/  IMAD.U32 R4, RZ, RZ, UR41 ;  /* 0x00000029ff047e24 */ /* 0x000fc8000f8e00ff */
[----:B------:R-:W-:Y:S02]  /*38a0*/  IMAD.WIDE.U32 R4, R4, 0x4, RZ ;  /* 0x0000000404047825 */ /* 0x000fe400078e00ff */
[----:B------:R-:W0:Y:S01]  /*38b0*/  LDC.64 R6, c[0x4][R6] ;  /* 0x0100000006067b82 */ /* 0x000e220000000a00 */
[----:B--2---:R-:W-:-:S04]  /*38c0*/  ISETP.GE.AND P0, PT, R26, 0x1, PT ;  /* 0x000000011a00780c */ /* 0x004fc80003f06270 */
[----:B------:R-:W-:-:S09]  /*38d0*/  P2R R0, PR, RZ, 0x1 ;  /* 0x00000001ff007803 */ /* 0x000fd20000000000 */
[----:B------:R-:W-:-:S07]  /*38e0*/  LEPC R20, `(.L_x_46) ;  /* 0x000000001014794e */ /* 0x000fce0000000000 */
[----:B0----5:R-:W-:Y:S05]  /*38f0*/  CALL.ABS.NOINC R6 ;  /* 0x0000000006007343 */ /* 0x021fea0003c00000 */
.L_x_46:
[----:B------:R-:W0:Y:S01]  /*3900*/  LDC R0, c[0x0][0x3b0] ;  /* 0x0000ec00ff007b82 */ /* 0x000e220000000800 */
[----:B------:R-:W-:Y:S01]  /*3910*/  ISETP.GE.AND P6, PT, R26, 0x1, PT ;  /* 0x000000011a00780c */ /* 0x000fe20003fc6270 */
[----:B------:R-:W-:Y:S01]  /*3920*/  IMAD.MOV.U32 R33, RZ, RZ, R5 ;  /* 0x000000ffff217224 */ /* 0x000fe200078e0005 */
[----:B------:R-:W-:Y:S02]  /*3930*/  MOV R32, R4 ;  /* 0x0000000400207202 */ /* 0x000fe40000000f00 */
[----:B0-----:R-:W-:-:S09]  /*3940*/  IADD3 R3, PT, PT, -R0, UR47, RZ ;  /* 0x0000002f00037c10 */ /* 0x001fd2000fffe1ff */
[----:B------:R-:W-:Y:S05]  /*3950*/  @!P6 BRA `(.L_x_47) ;  /* 0x00000004008ce947 */ /* 0x000fea0003800000 */
[----:B------:R-:W-:Y:S01]  /*3960*/  BSSY.RECONVERGENT B0, `(.L_x_47) ;  /* 0x0000062000007945 */ /* 0x000fe20003800200 */
[----:B------:R-:W-:Y:S01]  /*3970*/  IADD3 R0, PT, PT, R0, -UR47, RZ ;  /* 0x8000002f00007c10 */ /* 0x000fe2000fffe0ff */
[----:B------:R-:W-:-:S07]  /*3980*/  IMAD.MOV.U32 R7, RZ, RZ, R3 ;  /* 0x000000ffff077224 */ /* 0x000fce00078e0003 */
.L_x_54:
[----:B0-----:R-:W0:Y:S01]  /*3990*/  S2R R8, SR_TID.X ;  /* 0x0000000000087919 */ /* 0x001e220000002100 */
[----:B------:R-:W0:Y:S01]  /*39a0*/  LDCU UR4, c[0x0][0x3ac] ;  /* 0x00007580ff0477ac */ /* 0x000e220008000800 */
[----:B-1----:R-:W-:Y:S01]  /*39b0*/  MOV R4, UR42 ;  /* 0x0000002a00047c02 */ /* 0x002fe20008000f00 */
[----:B------:R-:W-:Y:S02]  /*39c0*/  IMAD.IADD R6, R0, 0x1, R7 ;  /* 0x0000000100067824 */ /* 0x000fe400078e0207 */
[----:B------:R-:W-:Y:S01]  /*39d0*/  IMAD.MOV.U32 R9, RZ, RZ, RZ ;  /* 0x000000ffff097224 */ /* 0x000fe200078e00ff */
[----:B------:R-:W-:Y:S01]  /*39e0*/  ISETP.GE.U32.AND P1, PT, R4, 0x7, PT ;  /* 0x000000070400780c */ /* 0x000fe20003f26070 */
[C---:B0-----:R-:W-:Y:S01]  /*39f0*/  IMAD R8, R7.reuse, UR4, R8 ;  /* 0x0000000407087c24 */ /* 0x041fe2000f8e0208 */
[----:B------:R-:W-:-:S04]  /*3a00*/  IADD3 R7, PT, PT, R7, 0x1, RZ ;  /* 0x0000000107077810 */ /* 0x000fc80007ffe0ff */
[----:B------:R-:W-:-:S07]  /*3a10*/  ISETP.GE.AND P0, PT, R7, UR47, PT ;  /* 0x0000002f07007c0c */ /* 0x000fce000bf06270 */
[----:B------:R-:W-:Y:S06]  /*3a20*/  @!P1 BRA `(.L_x_48) ;  /* 0x00000000007c9947 */ /* 0x000fec0003800000 */
[----:B------:R-:W0:Y:S01]  /*3a30*/  S2R R5, SR_CgaCtaId ;  /* 0x0000000000057919 */ /* 0x000e220000008800 */
[----:B------:R-:W1:Y:S01]  /*3a40*/  LDC R9, c[0x0][0x3b0] ;  /* 0x0000ec00ff097b82 */ /* 0x000e620000000800 */
[----:B------:R-:W-:Y:S01]  /*3a50*/  MOV R10, 0x400 ;  /* 0x00000400000a7802 */ /* 0x000fe20000000f00 */
[----:B------:R-:W-:Y:S01]  /*3a60*/  HFMA2 R11, -RZ, RZ, 0, 0 ;  /* 0x00000000ff0b7431 */ /* 0x000fe200000001ff */
[----:B------:R-:W-:Y:S02]  /*3a70*/  BSSY.RECONVERGENT B1, `(.L_x_49) ;  /* 0x0000019000017945 */ /* 0x000fe40003800200 */
[----:B0-----:R-:W-:-:S07]  /*3a80*/  LEA R10, R5, R10, 0x18 ;  /* 0x0000000a050a7211 */ /* 0x001fce00078ec0ff */
.L_x_50:
[----:B0-----:R-:W-:-:S05]  /*3a90*/  IMAD.IADD R5, R8, 0x1, R11 ;  /* 0x0000000108057824 */ /* 0x001fca00078e020b */
[----:B------:R-:W-:Y:S01]  /*3aa0*/  LEA R12, R5, R10, 0x2 ;  /* 0x0000000a050c7211 */ /* 0x000fe200078e10ff */
[----:B-1----:R-:W-:Y:S02]  /*3ab0*/  IMAD R5, R6, R9, R11 ;  /* 0x0000000906057224 */ /* 0x002fe400078e020b */
[----:B------:R-:W-:Y:S02]  /*3ac0*/  VIADD R11, R11, 0x8 ;  /* 0x000000080b0b7836 */ /* 0x000fe40000000000 */
[----:B------:R-:W0:Y:S01]  /*3ad0*/  LDS R13, [R12] ;  /* 0x000000000c0d7984 */ /* 0x000e220000000800 */
[----:B------:R-:W-:Y:S02]  /*3ae0*/  IMAD.WIDE R4, R5, 0x4, R32 ;  /* 0x0000000405047825 */ /* 0x000fe400078e0220 */
[----:B------:R-:W-:-:S03]  /*3af0*/  ISETP.NE.AND P1, PT, R11, UR46, PT ;  /* 0x0000002e0b007c0c */ /* 0x000fc6000bf25270 */
        /* <DEDUP_REMOVED lines=17> */
.L_x_49:
[----:B------:R-:W-:-:S07]  /*3c10*/  MOV R9, UR46 ;  /* 0x0000002e00097c02 */ /* 0x000fce0008000f00 */
.L_x_48:
[----:B------:R-:W-:-:S09]  /*3c20*/  UISETP.NE.AND UP0, UPT, UR44, URZ, UPT ;  /* 0x000000ff2c00728c */ /* 0x000fd2000bf05270 */
[----:B------:R-:W-:Y:S05]  /*3c30*/  BRA.U !UP0, `(.L_x_51) ;  /* 0x0000000108cc7547 */ /* 0x000fea000b800000 */
[----:B0-----:R-:W-:Y:S01]  /*3c40*/  IMAD.U32 R4, RZ, RZ, UR44 ;  /* 0x0000002cff047e24 */ /* 0x001fe2000f8e00ff */
[----:B------:R-:W-:-:S04]  /*3c50*/  UISETP.NE.AND UP0, UPT, UR45, URZ, UPT ;  /* 0x000000ff2d00728c */ /* 0x000fc8000bf05270 */
[----:B------:R-:W-:-:S04]  /*3c60*/  IADD3 R4, PT, PT, R4, -0x1, RZ ;  /* 0xffffffff04047810 */ /* 0x000fc80007ffe0ff */
[----:B------:R-:W-:-:S13]  /*3c70*/  ISETP.GE.U32.AND P1, PT, R4, 0x3, PT ;  /* 0x000000030400780c */ /* 0x000fda0003f26070 */
        /* <DEDUP_REMOVED lines=18> */
.L_x_52:
[----:B------:R-:W-:Y:S05]  /*3da0*/  BRA.U !UP0, `(.L_x_51) ;  /* 0x0000000108707547 */ /* 0x000fea000b800000 */
[----:B------:R-:W1:Y:S01]  /*3db0*/  LDCU UR6, c[0x0][0x3b0] ;  /* 0x00007600ff0677ac */ /* 0x000e620008000800 */
[----:B0-----:R-:W-:-:S05]  /*3dc0*/  IMAD.U32 R4, RZ, RZ, UR45 ;  /* 0x0000002dff047e24 */ /* 0x001fca000f8e00ff */
[----:B------:R-:W-:Y:S01]  /*3dd0*/  ISETP.NE.AND P1, PT, R4, 0x1, PT ;  /* 0x000000010400780c */ /* 0x000fe20003f25270 */
[----:B-1----:R-:W-:-:S12]  /*3de0*/  ULOP3.LUT UP0, URZ, UR6, 0x1, URZ, 0xc0, !UPT ;  /* 0x0000000106ff7892 */ /* 0x002fd8000f80c0ff */
        /* <DEDUP_REMOVED lines=13> */
[----:B0-----:R0:W-:Y:S02]  /*3ec0*/  ST.E desc[UR38][R4.64+0x4], R13 ;  /* 0x0000040d04007985 */ /* 0x0011e4000c101926 */
.L_x_53:
[----:B------:R-:W-:Y:S05]  /*3ed0*/  BRA.U !UP0, `(.L_x_51) ;  /* 0x0000000108247547 */ /* 0x000fea000b800000 */
[----:B------:R-:W1:Y:S01]  /*3ee0*/  S2UR UR5, SR_CgaCtaId ;  /* 0x00000000000579c3 */ /* 0x000e620000008800 */
[----:B------:R-:W-:Y:S01]  /*3ef0*/  UMOV UR4, 0x400 ;  /* 0x0000040000047882 */ /* 0x000fe20000000000 */
[----:B------:R-:W-:Y:S01]  /*3f00*/  IADD3 R8, PT, PT, R8, R9, RZ ;  /* 0x0000000908087210 */ /* 0x000fe20007ffe0ff */
[----:B0-----:R-:W-:-:S04]  /*3f10*/  IMAD R5, R6, UR6, R9 ;  /* 0x0000000606057c24 */ /* 0x001fc8000f8e0209 */
[----:B------:R-:W-:Y:S01]  /*3f20*/  IMAD.WIDE R4, R5, 0x4, R32 ;  /* 0x0000000405047825 */ /* 0x000fe200078e0220 */
[----:B-1----:R-:W-:-:S06]  /*3f30*/  ULEA UR4, UR5, UR4, 0x18 ;  /* 0x0000000405047291 */ /* 0x002fcc000f8ec0ff */
[----:B------:R-:W-:-:S05]  /*3f40*/  LEA R8, R8, UR4, 0x2 ;  /* 0x0000000408087c11 */ /* 0x000fca000f8e10ff */
[----:B------:R-:W0:Y:S04]  /*3f50*/  LDS R11, [R8] ;  /* 0x00000000080b7984 */ /* 0x000e280000000800 */
[----:B0-----:R1:W-:Y:S02]  /*3f60*/  ST.E desc[UR38][R4.64], R11 ;  /* 0x0000000b04007985 */ /* 0x0013e4000c101926 */
.L_x_51:
[----:B------:R-:W-:Y:S05]  /*3f70*/  @!P0 BRA `(.L_x_54) ;  /* 0xfffffff800848947 */ /* 0x000fea000383ffff */
[----:B------:R-:W-:Y:S05]  /*3f80*/  BSYNC.RECONVERGENT B0 ;  /* 0x0000000000007941 */ /* 0x000fea0003800200 */
.L_x_47:
[----:B------:R-:W2:Y:S01]  /*3f90*/  LDCU UR4, c[0x0][0x3b0] ;  /* 0x00007600ff0477ac */ /* 0x000ea20008000800 */
[----:B-1----:R-:W-:Y:S01]  /*3fa0*/  IMAD.MOV.U32 R11, RZ, RZ, RZ ;  /* 0x000000ffff0b7224 */ /* 0x002fe200078e00ff */
[----:B--2---:R-:W-:-:S09]  /*3fb0*/  UISETP.NE.AND UP0, UPT, UR4, URZ, UPT ;  /* 0x000000ff0400728c */ /* 0x004fd2000bf05270 */
[----:B------:R-:W-:Y:S05]  /*3fc0*/  BRA.U !UP0, `(.L_x_55) ;  /* 0x0000000508dc7547 */ /* 0x000fea000b800000 */
[----:B------:R-:W-:Y:S01]  /*3fd0*/  MOV R0, UR41 ;  /* 0x0000002900007c02 */ /* 0x000fe20008000f00 */
[----:B------:R-:W-:-:S03]  /*3fe0*/  IMAD.MOV.U32 R11, RZ, RZ, RZ ;  /* 0x000000ffff0b7224 */ /* 0x000fc600078e00ff */
[----:B------:R-:W-:Y:S02]  /*3ff0*/  ISETP.GE.U32.AND P0, PT, R0, 0x10, PT ;  /* 0x000000100000780c */ /* 0x000fe40003f06070 */
[----:B------:R-:W-:-:S11]  /*4000*/  MOV R0, RZ ;  /* 0x000000ff00007202 */ /* 0x000fd60000000f00 */
[----:B------:R-:W-:Y:S05]  /*4010*/  @!P0 BRA `(.L_x_56) ;  /* 0x0000000000d88947 */ /* 0x000fea0003800000 */
[----:B------:R-:W-:Y:S01]  /*4020*/  HFMA2 R0, -RZ, RZ, 0, 0 ;  /* 0x00000000ff007431 */ /* 0x000fe200000001ff */
[----:B------:R-:W-:Y:S01]  /*4030*/  BSSY.RECONVERGENT B0, `(.L_x_57) ;  /* 0x0000033000007945 */ /* 0x000fe20003800200 */
[----:B------:R-:W-:-:S07]  /*4040*/  IMAD.MOV.U32 R11, RZ, RZ, RZ ;  /* 0x000000ffff0b7224 */ /* 0x000fce00078e00ff */
.L_x_58:
[----:B------:R-:W-:-:S04]  /*4050*/  IMAD.WIDE.U32 R30, R0, 0x4, RZ ;  /* 0x00000004001e7825 */ /* 0x000fc800078e00ff */
[----:B------:R-:W1:Y:S01]  /*4060*/  LDC.64 R6, c[0x3][R30] ;  /* 0x00c000001e067b82 */ /* 0x000e620000000a00 */
[----:B------:R-:W-:-:S05]  /*4070*/  IADD3 R34, P0, PT, R32, R30, RZ ;  /* 0x0000001e20227210 */ /* 0x000fca0007f1e0ff */
[----:B------:R-:W-:Y:S02]  /*4080*/  IMAD.X R35, R33, 0x1, R31, P0 ;  /* 0x0000000121237824 */ /* 0x000fe400000e061f */
[----:B------:R-:W2:Y:S03]  /*4090*/  LDC.64 R8, c[0x3][R30+0x8] ;  /* 0x00c002001e087b82 */ /* 0x000ea60000000a00 */
[----:B------:R-:W1:Y:S04]  /*40a0*/  LD.E R10, desc[UR38][R34.64] ;  /* 0x00000026220a7980 */ /* 0x000e68000c101900 */
[----:B------:R-:W3:Y:S04]  /*40b0*/  LD.E R14, desc[UR38][R34.64+0x4] ;  /* 0x00000426220e7980 */ /* 0x000ee8000c101900 */
[----:B0-----:R-:W2:Y:S04]  /*40c0*/  LD.E R5, desc[UR38][R34.64+0x8] ;  /* 0x0000082622057980 */ /* 0x001ea8000c101900 */
[----:B------:R-:W4:Y:S04]  /*40d0*/  LD.E R12, desc[UR38][R34.64+0xc] ;  /* 0x00000c26220c7980 */ /* 0x000f28000c101900 */
[----:B------:R-:W5:Y:S04]  /*40e0*/  LD.E R21, desc[UR38][R34.64+0x10] ;  /* 0x0000102622157980 */ /* 0x000f68000c101900 */
[----:B------:R-:W5:Y:S04]  /*40f0*/  LD.E R4, desc[UR38][R34.64+0x14] ;  /* 0x0000142622047980 */ /* 0x000f68000c101900 */
[----:B------:R-:W5:Y:S04]  /*4100*/  LD.E R13, desc[UR38][R34.64+0x18] ;  /* 0x00001826220d7980 */ /* 0x000f68000c101900 */
[----:B------:R-:W5:Y:S04]  /*4110*/  LD.E R20, desc[UR38][R34.64+0x24] ;  /* 0x0000242622147980 */ /* 0x000f68000c101900 */
[----:B------:R-:W5:Y:S04]  /*4120*/  LD.E R26, desc[UR38][R34.64+0x34] ;  /* 0x00003426221a7980 */ /* 0x000f68000c101900 */
[----:B------:R-:W5:Y:S01]  /*4130*/  LD.E R28, desc[UR38][R34.64+0x3c] ;  /* 0x00003c26221c7980 */ /* 0x000f62000c101900 */
[----:B-1----:R-:W-:-:S03]  /*4140*/  FFMA R6, R6, R10, R11 ;  /* 0x0000000a06067223 */ /* 0x002fc6000000000b */
[----:B------:R-:W5:Y:S01]  /*4150*/  LD.E R10, desc[UR38][R34.64+0x1c] ;  /* 0x00001c26220a7980 */ /* 0x000f62000c101900 */
[----:B---3--:R-:W-:-:S03]  /*4160*/  FFMA R15, R7, R14, R6 ;  /* 0x0000000e070f7223 */ /* 0x008fc60000000006 */
[----:B------:R-:W3:Y:S01]  /*4170*/  LD.E R11, desc[UR38][R34.64+0x20] ;  /* 0x00002026220b7980 */ /* 0x000ee2000c101900 */
[----:B------:R-:W5:Y:S01]  /*4180*/  LDC.64 R6, c[0x3][R30+0x10] ;  /* 0x00c004001e067b82 */ /* 0x000f620000000a00 */
[----:B--2---:R-:W-:Y:S02]  /*4190*/  FFMA R8, R8, R5, R15 ;  /* 0x0000000508087223 */ /* 0x004fe4000000000f */
[----:B------:R-:W2:Y:S04]  /*41a0*/  LD.E R5, desc[UR38][R34.64+0x28] ;  /* 0x0000282622057980 */ /* 0x000ea8000c101900 */
[----:B------:R-:W2:Y:S01]  /*41b0*/  LD.E R14, desc[UR38][R34.64+0x2c] ;  /* 0x00002c26220e7980 */ /* 0x000ea2000c101900 */
[----:B----4-:R-:W-:-:S03]  /*41c0*/  FFMA R9, R9, R12, R8 ;  /* 0x0000000c09097223 */ /* 0x010fc60000000008 */
[----:B------:R-:W4:Y:S01]  /*41d0*/  LD.E R15, desc[UR38][R34.64+0x30] ;  /* 0x00003026220f7980 */ /* 0x000f22000c101900 */
[----:B-----5:R-:W-:-:S03]  /*41e0*/  FFMA R6, R6, R21, R9 ;  /* 0x0000001506067223 */ /* 0x020fc60000000009 */
[----:B------:R-:W5:Y:S01]  /*41f0*/  LD.E R21, desc[UR38][R34.64+0x38] ;  /* 0x0000382622157980 */ /* 0x000f62000c101900 */
[----:B------:R-:W0:Y:S01]  /*4200*/  LDC.64 R8, c[0x3][R30+0x18] ;  /* 0x00c006001e087b82 */ /* 0x000e220000000a00 */
[----:B------:R-:W-:-:S04]  /*4210*/  FFMA R7, R7, R4, R6 ;  /* 0x0000000407077223 */ /* 0x000fc80000000006 */
[----:B0-----:R-:W-:-:S03]  /*4220*/  FFMA R8, R8, R13, R7 ;  /* 0x0000000d08087223 */ /* 0x001fc60000000007 */
[----:B------:R-:W3:Y:S01]  /*4230*/  LDC.64 R6, c[0x3][R30+0x20] ;  /* 0x00c008001e067b82 */ /* 0x000ee20000000a00 */
[----:B------:R-:W-:Y:S01]  /*4240*/  MOV R4, UR41 ;  /* 0x0000002900047c02 */ /* 0x000fe20008000f00 */
[----:B------:R-:W-:-:S03]  /*4250*/  VIADD R0, R0, 0x10 ;  /* 0x0000001000007836 */ /* 0x000fc60000000000 */
[----:B------:R-:W-:Y:S01]  /*4260*/  VIMNMX.U32 R4, PT, PT, R4, 0x1, !PT ;  /* 0x0000000104047848 */ /* 0x000fe20007fe0000 */
[----:B------:R-:W-:Y:S02]  /*4270*/  FFMA R13, R9, R10, R8 ;  /* 0x0000000a090d7223 */ /* 0x000fe40000000008 */
[----:B------:R-:W2:Y:S02]  /*4280*/  LDC.64 R8, c[0x3][R30+0x28] ;  /* 0x00c00a001e087b82 */ /* 0x000ea40000000a00 */
[----:B---3--:R-:W-:-:S06]  /*4290*/  FFMA R6, R6, R11, R13 ;  /* 0x0000000b06067223 */ /* 0x008fcc000000000d */
[----:B------:R-:W4:Y:S08]  /*42a0*/  LDC.64 R10, c[0x3][R30+0x30] ;  /* 0x00c00c001e0a7b82 */ /* 0x000f300000000a00 */
[----:B------:R-:W5:Y:S01]  /*42b0*/  LDC.64 R12, c[0x3][R30+0x38] ;  /* 0x00c00e001e0c7b82 */ /* 0x000f620000000a00 */
[----:B------:R-:W-:-:S04]  /*42c0*/  FFMA R7, R7, R20, R6 ;  /* 0x0000001407077223 */ /* 0x000fc80000000006 */
[----:B--2---:R-:W-:Y:S01]  /*42d0*/  FFMA R8, R8, R5, R7 ;  /* 0x0000000508087223 */ /* 0x004fe20000000007 */
[----:B------:R-:W-:-:S03]  /*42e0*/  LOP3.LUT R5, R4, 0xfffffff0, RZ, 0xc0, !PT ;  /* 0xfffffff004057812 */ /* 0x000fc600078ec0ff */
[----:B------:R-:W-:Y:S01]  /*42f0*/  FFMA R9, R9, R14, R8 ;  /* 0x0000000e09097223 */ /* 0x000fe20000000008 */
[----:B------:R-:W-:-:S03]  /*4300*/  ISETP.NE.AND P0, PT, R0, R5, PT ;  /* 0x000000050000720c */ /* 0x000fc60003f05270 */
[----:B----4-:R-:W-:-:S04]  /*4310*/  FFMA R10, R10, R15, R9 ;  /* 0x0000000f0a0a7223 */ /* 0x010fc80000000009 */
[----:B------:R-:W-:-:S04]  /*4320*/  FFMA R11, R11, R26, R10 ;  /* 0x0000001a0b0b7223 */ /* 0x000fc8000000000a */
[----:B-----5:R-:W-:-:S04]  /*4330*/  FFMA R12, R12, R21, R11 ;  /* 0x000000150c0c7223 */ /* 0x020fc8000000000b */
[----:B------:R-:W-:Y:S01]  /*4340*/  FFMA R11, R13, R28, R12 ;  /* 0x0000001c0d0b7223 */ /* 0x000fe2000000000c */
[----:B------:R-:W-:Y:S06]  /*4350*/  @P0 BRA `(.L_x_58) ;  /* 0xfffffffc003c0947 */ /* 0x000fec000383ffff */
[----:B------:R-:W-:Y:S05]  /*4360*/  BSYNC.RECONVERGENT B0 ;  /* 0x0000000000007941 */ /* 0x000fea0003800200 */
.L_x_57:
[----:B------:R-:W-:-:S07]  /*4370*/  MOV R0, R5 ;  /* 0x0000000500007202 */ /* 0x000fce0000000f00 */
.L_x_56:
[----:B------:R-:W-:-:S05]  /*4380*/  IMAD.U32 R8, RZ, RZ, UR41 ;  /* 0x00000029ff087e24 */ /* 0x000fca000f8e00ff */
[----:B------:R-:W-:-:S04]  /*4390*/  VIMNMX.U32 R8, PT, PT, R8, 0x1, !PT ;  /* 0x0000000108087848 */ /* 0x000fc80007fe0000 */
[----:B0-----:R-:W-:-:S04]  /*43a0*/  LOP3.LUT R4, R8, 0xd, RZ, 0xc0, !PT ;  /* 0x0000000d08047812 */ /* 0x001fc800078ec0ff */
[----:B------:R-:W-:-:S13]  /*43b0*/  ISETP.NE.AND P0, PT, R4, RZ, PT ;  /* 0x000000ff0400720c */ /* 0x000fda0003f05270 */
[----:B------:R-:W-:Y:S05]  /*43c0*/  @!P0 BRA `(.L_x_55) ;  /* 0x0000000000dc8947 */ /* 0x000fea0003800000 */
[----:B------:R-:W-:-:S04]  /*43d0*/  IADD3 R4, PT, PT, R4, -0x1, RZ ;  /* 0xffffffff04047810 */ /* 0x000fc80007ffe0ff */
[----:B------:R-:W-:-:S13]  /*43e0*/  ISETP.GE.U32.AND P0, PT, R4, 0x7, PT ;  /* 0x000000070400780c */ /* 0x000fda0003f06070 */
[----:B------:R-:W-:Y:S05]  /*43f0*/  @!P0 BRA `(.L_x_59) ;  /* 0x0000000000648947 */ /* 0x000fea0003800000 */
[----:B------:R-:W-:-:S03]  /*4400*/  IMAD.WIDE.U32 R4, R0, 0x4, RZ ;  /* 0x0000000400047825 */ /* 0x000fc600078e00ff */
        /* <DEDUP_REMOVED lines=24> */
.L_x_59:
[----:B------:R-:W-:-:S04]  /*4590*/  LOP3.LUT R4, R8, 0x5, RZ, 0xc0, !PT ;  /* 0x0000000508047812 */ /* 0x000fc800078ec0ff */
[----:B------:R-:W-:-:S13]  /*45a0*/  ISETP.NE.AND P0, PT, R4, RZ, PT ;  /* 0x000000ff0400720c */ /* 0x000fda0003f05270 */
[----:B------:R-:W-:Y:S05]  /*45b0*/  @!P0 BRA `(.L_x_55) ;  /* 0x0000000000608947 */ /* 0x000fea0003800000 */
[----:B------:R-:W-:Y:S02]  /*45c0*/  IADD3 R4, PT, PT, R4, -0x1, RZ ;  /* 0xffffffff04047810 */ /* 0x000fe40007ffe0ff */
[----:B------:R-:W-:Y:S02]  /*45d0*/  LOP3.LUT P0, RZ, R8, 0x1, RZ, 0xc0, !PT ;  /* 0x0000000108ff7812 */ /* 0x000fe4000780c0ff */
[----:B------:R-:W-:-:S13]  /*45e0*/  ISETP.GE.U32.AND P1, PT, R4, 0x3, PT ;  /* 0x000000030400780c */ /* 0x000fda0003f26070 */
        /* <DEDUP_REMOVED lines=21> */
.L_x_55:
[----:B0-----:R-:W0:Y:S01]  /*4740*/  LDC.64 R4, c[0x0][0x388] ;  /* 0x0000e200ff047b82 */ /* 0x001e220000000a00 */
[----:B------:R-:W1:Y:S01]  /*4750*/  LDCU UR4, c[0x0][0x3a4] ;  /* 0x00007480ff0477ac */ /* 0x000e620008000800 */
[----:B------:R-:W-:Y:S01]  /*4760*/  IMAD.IADD R0, R2, 0x1, R3 ;  /* 0x0000000102007824 */ /* 0x000fe200078e0203 */
[----:B------:R-:W-:-:S03]  /*4770*/  ISETP.NE.AND P0, PT, R25, RZ, PT ;  /* 0x000000ff1900720c */ /* 0x000fc60003f05270 */
[----:B-1----:R-:W-:Y:S01]  /*4780*/  IMAD R3, R0, UR4, R19 ;  /* 0x0000000400037c24 */ /* 0x002fe2000f8e0213 */
[----:B------:R-:W-:Y:S05]  /*4790*/  WARPSYNC.ALL ;  /* 0x0000000000007948 */ /* 0x000fea0003800000 */
[----:B0-----:R-:W-:-:S05]  /*47a0*/  IMAD.WIDE R4, R3, 0x4, R4 ;  /* 0x0000000403047825 */ /* 0x001fca00078e0204 */
[----:B------:R0:W-:Y:S01]  /*47b0*/  STG.E desc[UR38][R4.64], R11 ;  /* 0x0000000b04007986 */ /* 0x0001e2000c101926 */
[----:B------:R-:W-:Y:S06]  /*47c0*/  BAR.SYNC.DEFER_BLOCKING 0x0 ;  /* 0x0000000000007b1d */ /* 0x000fec0000010000 */
[----:B------:R-:W-:Y:S05]  /*47d0*/  @P0 BRA `(.L_x_60) ;  /* 0x0000000400c00947 */ /* 0x000fea0003800000 */
[----:B------:R-:W1:Y:S01]  /*47e0*/  S2R R0, SR_TID.X ;  /* 0x0000000000007919 */ /* 0x000e620000002100 */
[----:B------:R-:W2:Y:S01]  /*47f0*/  S2UR UR5, SR_CgaCtaId ;  /* 0x00000000000579c3 */ /* 0x000ea20000008800 */
[----:B------:R-:W-:Y:S01]  /*4800*/  UMOV UR4, 0x400 ;  /* 0x0000040000047882 */ /* 0x000fe20000000000 */
[----:B------:R-:W-:Y:S01]  /*4810*/  ISETP.NE.AND P0, PT, R23, RZ, PT ;  /* 0x000000ff1700720c */ /* 0x000fe20003f05270 */
[----:B------:R-:W-:Y:S05]  /*4820*/  BSSY.RECONVERGENT B0, `(.L_x_60) ;  /* 0x000006b000007945 */ /* 0x000fea0003800200 */
[----:B------:R-:W1:Y:S01]  /*4830*/  LDC R3, c[0x0][0x3ac] ;  /* 0x0000eb00ff037b82 */ /* 0x000e620000000800 */
[----:B--2---:R-:W-:Y:S01]  /*4840*/  ULEA UR4, UR5, UR4, 0x18 ;  /* 0x0000000405047291 */ /* 0x004fe2000f8ec0ff */
[----:B-1----:R-:W-:-:S05]  /*4850*/  IMAD R3, R3, UR47, R0 ;  /* 0x0000002f03037c24 */ /* 0x002fca000f8e0200 */
[----:B------:R-:W-:-:S05]  /*4860*/  LEA R3, R3, UR4, 0x2 ;  /* 0x0000000403037c11 */ /* 0x000fca000f8e10ff */
[----:B------:R1:W-:Y:S01]  /*4870*/  STS [R3], R24 ;  /* 0x0000001803007388 */ /* 0x0003e20000000800 */
[----:B------:R-:W-:Y:S05]  /*4880*/  @!P0 BRA `(.L_x_61) ;  /* 0x0000000400908947 */ /* 0x000fea0003800000 */
[----:B------:R-:W-:-:S04]  /*4890*/  MOV R0, UR43 ;  /* 0x0000002b00007c02 */ /* 0x000fc80008000f00 */
[----:B------:R-:W-:Y:S01]  /*48a0*/  ISETP.GE.U32.AND P0, PT, R0, 0xf, PT ;  /* 0x0000000f0000780c */ /* 0x000fe20003f06070 */
[----:B------:R-:W-:-:S12]  /*48b0*/  IMAD.MOV.U32 R0, RZ, RZ, 0x1 ;  /* 0x00000001ff007424 */ /* 0x000fd800078e00ff */
[----:B------:R-:W-:Y:S05]  /*48c0*/  @!P0 BRA `(.L_x_62) ;  /* 0x0000000000ac8947 */ /* 0x000fea0003800000 */
[----:B------:R-:W-:-:S05]  /*48d0*/  UMOV UR4, 0x1 ;  /* 0x0000000100047882 */ /* 0x000fca0000000000 */
.L_x_63:
[----:B0-----:R-:W-:-:S05]  /*48e0*/  MOV R5, UR4 ;  /* 0x0000000400057c02 */ /* 0x001fca0008000f00 */
[----:B------:R-:W-:-:S05]  /*48f0*/  IMAD.WIDE.U32 R4, R5, 0x4, R16 ;  /* 0x0000000405047825 */ /* 0x000fca00078e0010 */
[----:B--2---:R-:W2:Y:S01]  /*4900*/  LD.E R0, desc[UR38][R4.64] ;  /* 0x0000002604007980 */ /* 0x004ea2000c101900 */
[----:B------:R-:W-:-:S05]  /*4910*/  IMAD.U32 R6, RZ, RZ, UR4 ;  /* 0x00000004ff067e24 */ /* 0x000fca000f8e00ff */
[----:B------:R-:W-:-:S05]  /*4920*/  LEA R7, R6, R3, 0x2 ;  /* 0x0000000306077211 */ /* 0x000fca00078e10ff */
[----:B--2---:R0:W-:Y:S04]  /*4930*/  STS [R7], R0 ;  /* 0x0000000007007388 */ /* 0x0041e80000000800 */
        /* <DEDUP_REMOVED lines=8> */
[----:B------:R-:W2:Y:S04]  /*49c0*/  LD.E R14, desc[UR38][R4.64+0x14] ;  /* 0x00001426040e7980 */ /* 0x000ea8000c101900 */
[----:B--2---:R2:W-:Y:S04]  /*49d0*/  STS [R7+0x14], R14 ;  /* 0x0000140e07007388 */ /* 0x0045e80000000800 */
[----:B0-----:R-:W3:Y:S04]  /*49e0*/  LD.E R0, desc[UR38][R4.64+0x18] ;  /* 0x0000182604007980 */ /* 0x001ee8000c101900 */
[----:B---3--:R0:W-:Y:S04]  /*49f0*/  STS [R7+0x18], R0 ;  /* 0x0000180007007388 */ /* 0x0081e80000000800 */
        /* <DEDUP_REMOVED lines=8> */
[----:B------:R-:W3:Y:S04]  /*4a80*/  LD.E R14, desc[UR38][R4.64+0x2c] ;  /* 0x00002c26040e7980 */ /* 0x000ee8000c101900 */
[----:B---3--:R2:W-:Y:S04]  /*4a90*/  STS [R7+0x2c], R14 ;  /* 0x00002c0e07007388 */ /* 0x0085e80000000800 */
[----:B0-----:R-:W3:Y:S04]  /*4aa0*/  LD.E R0, desc[UR38][R4.64+0x30] ;  /* 0x0000302604007980 */ /* 0x001ee8000c101900 */
[----:B---3--:R2:W-:Y:S04]  /*4ab0*/  STS [R7+0x30], R0 ;  /* 0x0000300007007388 */ /* 0x0085e80000000800 */
[----:B------:R-:W3:Y:S04]  /*4ac0*/  LD.E R6, desc[UR38][R4.64+0x34] ;  /* 0x0000342604067980 */ /* 0x000ee8000c101900 */
[----:B---3--:R2:W-:Y:S04]  /*4ad0*/  STS [R7+0x34], R6 ;  /* 0x0000340607007388 */ /* 0x0085e80000000800 */
[----:B----4-:R-:W3:Y:S04]  /*4ae0*/  LD.E R8, desc[UR38][R4.64+0x38] ;  /* 0x0000382604087980 */ /* 0x010ee8000c101900 */
[----:B---3--:R2:W-:Y:S04]  /*4af0*/  STS [R7+0x38], R8 ;  /* 0x0000380807007388 */ /* 0x0085e80000000800 */
[----:B-----5:R-:W3:Y:S01]  /*4b00*/  LD.E R10, desc[UR38][R4.64+0x3c] ;  /* 0x00003c26040a7980 */ /* 0x020ee2000c101900 */
[----:B------:R-:W-:-:S02]  /*4b10*/  UIADD3 UR5, UPT, UPT, UR4, 0xf, URZ ;  /* 0x0000000f04057890 */ /* 0x000fc4000fffe0ff */
[----:B------:R-:W-:Y:S02]  /*4b20*/  ULOP3.LUT UR6, UR42, 0xfffffff0, URZ, 0xc0, !UPT ;  /* 0xfffffff02a067892 */ /* 0x000fe4000f8ec0ff */
[----:B------:R-:W-:Y:S02]  /*4b30*/  UIADD3 UR4, UPT, UPT, UR4, 0x10, URZ ;  /* 0x0000001004047890 */ /* 0x000fe4000fffe0ff */
[----:B------:R-:W-:Y:S01]  /*4b40*/  UISETP.NE.AND UP0, UPT, UR5, UR6, UPT ;  /* 0x000000060500728c */ /* 0x000fe2000bf05270 */
[----:B---3--:R2:W-:Y:S08]  /*4b50*/  STS [R7+0x3c], R10 ;  /* 0x00003c0a07007388 */ /* 0x0085f00000000800 */
[----:B------:R-:W-:Y:S05]  /*4b60*/  BRA.U UP0, `(.L_x_63) ;  /* 0xfffffffd005c7547 */ /* 0x000fea000b83ffff */
[----:B--2---:R-:W-:-:S07]  /*4b70*/  IMAD.U32 R0, RZ, RZ, UR4 ;  /* 0x00000004ff007e24 */ /* 0x004fce000f8e00ff */
.L_x_62:
        /* <DEDUP_REMOVED lines=12> */
[----:B------:R-:W3:Y:S04]  /*4c40*/  LD.E R10, desc[UR38][R4.64+0x8] ;  /* 0x00000826040a7980 */ /* 0x000ee8000c101900 */
[----:B---3--:R3:W-:Y:S04]  /*4c50*/  STS [R7+0x8], R10 ;  /* 0x0000080a07007388 */ /* 0x0087e80000000800 */
[----:B------:R-:W4:Y:S04]  /*4c60*/  LD.E R12, desc[UR38][R4.64+0xc] ;  /* 0x00000c26040c7980 */ /* 0x000f28000c101900 */
[----:B----4-:R3:W-:Y:S04]  /*4c70*/  STS [R7+0xc], R12 ;  /* 0x00000c0c07007388 */ /* 0x0107e80000000800 */
[----:B------:R-:W4:Y:S04]  /*4c80*/  LD.E R14, desc[UR38][R4.64+0x10] ;  /* 0x00001026040e7980 */ /* 0x000f28000c101900 */
[----:B----4-:R3:W-:Y:S04]  /*4c90*/  STS [R7+0x10], R14 ;  /* 0x0000100e07007388 */ /* 0x0107e80000000800 */
[----:B------:R-:W4:Y:S04]  /*4ca0*/  LD.E R20, desc[UR38][R4.64+0x14] ;  /* 0x0000142604147980 */ /* 0x000f28000c101900 */
[----:B----4-:R3:W-:Y:S04]  /*4cb0*/  STS [R7+0x14], R20 ;  /* 0x0000141407007388 */ /* 0x0107e80000000800 */
[----:B0-----:R-:W4:Y:S04]  /*4cc0*/  LD.E R6, desc[UR38][R4.64+0x18] ;  /* 0x0000182604067980 */ /* 0x001f28000c101900 */
[----:B----4-:R3:W-:Y:S04]  /*4cd0*/  STS [R7+0x18], R6 ;  /* 0x0000180607007388 */ /* 0x0107e80000000800 */
[----:B--2---:R-:W2:Y:S01]  /*4ce0*/  LD.E R8, desc[UR38][R4.64+0x1c] ;  /* 0x00001c2604087980 */ /* 0x004ea2000c101900 */
[----:B------:R-:W-:-:S03]  /*4cf0*/  IADD3 R0, PT, PT, R0, 0x8, RZ ;  /* 0x0000000800007810 */ /* 0x000fc60007ffe0ff */
[----:B--2---:R3:W-:Y:S04]  /*4d00*/  STS [R7+0x1c], R8 ;  /* 0x00001c0807007388 */ /* 0x0047e80000000800 */
.L_x_64:
[----:B------:R-:W-:Y:S05]  /*4d10*/  BRA.U !UP0, `(.L_x_61) ;  /* 0x00000001086c7547 */ /* 0x000fea000b800000 */
[----:B------:R-:W-:Y:S01]  /*4d20*/  ISETP.GE.U32.AND P0, PT, R22, 0x3, PT ;  /* 0x000000031600780c */ /* 0x000fe20003f06070 */
[----:B------:R-:W-:-:S12]  /*4d30*/  UISETP.NE.AND UP0, UPT, UR40, URZ, UPT ;  /* 0x000000ff2800728c */ /* 0x000fd8000bf05270 */
[----:B------:R-:W-:Y:S05]  /*4d40*/  @!P0 BRA `(.L_x_65) ;  /* 0x00000000002c8947 */ /* 0x000fea0003800000 */
[----:B------:R-:W-:-:S05]  /*4d50*/  IMAD.WIDE.U32 R4, R0, 0x4, R16 ;  /* 0x0000000400047825 */ /* 0x000fca00078e0010 */
[----:B---3--:R-:W2:Y:S01]  /*4d60*/  LD.E R6, desc[UR38][R4.64] ;  /* 0x0000002604067980 */ /* 0x008ea2000c101900 */
        /* <DEDUP_REMOVED lines=9> */
.L_x_65:
[----:B------:R-:W-:Y:S05]  /*4e00*/  BRA.U !UP0, `(.L_x_61) ;  /* 0x0000000108307547 */ /* 0x000fea000b800000 */
[----:B------:R-:W-:-:S05]  /*4e10*/  IMAD.WIDE.U32 R16, R0, 0x4, R16 ;  /* 0x0000000400107825 */ /* 0x000fca00078e0010 */
[----:B------:R-:W2:Y:S01]  /*4e20*/  LD.E R4, desc[UR38][R16.64] ;  /* 0x0000002610047980 */ /* 0x000ea2000c101900 */
[----:B-1----:R-:W-:Y:S01]  /*4e30*/  IMAD R3, R0, 0x4, R3 ;  /* 0x0000000400037824 */ /* 0x002fe200078e0203 */
[----:B------:R-:W-:-:S04]  /*4e40*/  UISETP.NE.AND UP0, UPT, UR40, 0x1, UPT ;  /* 0x000000012800788c */ /* 0x000fc8000bf05270 */
[----:B--2---:R2:W-:Y:S05]  /*4e50*/  STS [R3], R4 ;  /* 0x0000000403007388 */ /* 0x0045ea0000000800 */
[----:B------:R-:W-:Y:S05]  /*4e60*/  BRA.U !UP0, `(.L_x_61) ;  /* 0x0000000108187547 */ /* 0x000fea000b800000 */
[----:B------:R-:W4:Y:S01]  /*4e70*/  LD.E R0, desc[UR38][R16.64+0x4] ;  /* 0x0000042610007980 */ /* 0x000f22000c101900 */
[----:B------:R-:W-:-:S03]  /*4e80*/  UISETP.NE.AND UP0, UPT, UR40, 0x2, UPT ;  /* 0x000000022800788c */ /* 0x000fc6000bf05270 */
[----:B----4-:R4:W-:Y:S06]  /*4e90*/  STS [R3+0x4], R0 ;  /* 0x0000040003007388 */ /* 0x0109ec0000000800 */
[----:B------:R-:W-:Y:S05]  /*4ea0*/  BRA.U !UP0, `(.L_x_61) ;  /* 0x0000000108087547 */ /* 0x000fea000b800000 */
[----:B------:R-:W5:Y:S04]  /*4eb0*/  LD.E R16, desc[UR38][R16.64+0x8] ;  /* 0x0000082610107980 */ /* 0x000f68000c101900 */
[----:B-----5:R1:W-:Y:S02]  /*4ec0*/  STS [R3+0x8], R16 ;  /* 0x0000081003007388 */ /* 0x0203e40000000800 */
.L_x_61:
[----:B------:R-:W-:Y:S05]  /*4ed0*/  BSYNC.RECONVERGENT B0 ;  /* 0x0000000000007941 */ /* 0x000fea0003800200 */
.L_x_60:
[----:B----4-:R-:W4:Y:S08]  /*4ee0*/  LDC R0, c[0x0][0x390] ;  /* 0x0000e400ff007b82 */ /* 0x010f300000000800 */
[----:B------:R-:W-:Y:S01]  /*4ef0*/  BAR.SYNC.DEFER_BLOCKING 0x0 ;  /* 0x0000000000007b1d */ /* 0x000fe20000010000 */
[----:B----4-:R-:W-:-:S13]  /*4f00*/  ISETP.NE.AND P0, PT, R0, UR47, PT ;  /* 0x0000002f00007c0c */ /* 0x010fda000bf05270 */
[----:B------:R-:W-:Y:S05]  /*4f10*/  @!P0 EXIT ;  /* 0x000000000000894d */ /* 0x000fea0003800000 */
[----:B------:R-:W-:Y:S01]  /*4f20*/  UIADD3 UR47, UPT, UPT, UR47, 0x1, URZ ;  /* 0x000000012f2f7890 */ /* 0x000fe2000fffe0ff */
[----:B------:R-:W-:Y:S11]  /*4f30*/  BRA `(.L_x_66) ;  /* 0xffffffe000247947 */ /* 0x000ff6000383ffff */
.L_x_37:
[----:B------:R-:W-:-:S13]  /*4f40*/  ISETP.GE.AND P1, PT, R3, R6, PT ;  /* 0x000000060300720c */ /* 0x000fda0003f26270 */
[----:B------:R-:W-:Y:S05]  /*4f50*/  @!P1 BRA `(.L_x_67) ;  /* 0x0000002000209947 */ /* 0x000fea0003800000 */
[----:B------:R-:W5:Y:S02]  /*4f60*/  LDCU UR4, c[0x0][0x390] ;  /* 0x00007200ff0477ac */ /* 0x000f640008000800 */
[----:B-----5:R-:W-:-:S06]  /*4f70*/  UISETP.GT.AND UP0, UPT, UR7, UR4, UPT ;  /* 0x000000040700728c */ /* 0x020fcc000bf04270 */
[----:B------:R-:W-:-:S13]  /*4f80*/  PLOP3.LUT P0, PT, PT, PT, UP0, 0x80, 0x8 ;  /* 0x000000000008781c */ /* 0x000fda0003f0f008 */
[----:B------:R-:W-:Y:S05]  /*4f90*/  @P0 EXIT ;  /* 0x000000000000094d */ /* 0x000fea0003800000 */
[----:B------:R-:W5:Y:S01]  /*4fa0*/  S2R R3, SR_TID.X ;  /* 0x0000000000037919 */ /* 0x000f620000002100 */
[----:B------:R-:W-:Y:S01]  /*4fb0*/  UIADD3 UR4, UPT, UPT, UR7, 0xf, URZ ;  /* 0x0000000f07047890 */ /* 0x000fe2000fffe0ff */
[----:B------:R-:W-:Y:S01]  /*4fc0*/  IADD3 R0, PT, PT, R0, -0x1, RZ ;  /* 0xffffffff00007810 */ /* 0x000fe20007ffe0ff */
        /* <DEDUP_REMOVED lines=10> */
[----:B------:R-:W-:Y:S01]  /*5070*/  LOP3.LUT R22, R22, 0x7, RZ, 0xc0, !PT ;  /* 0x0000000716167812 */ /* 0x000fe200078ec0ff */
[----:B------:R-:W-:-:S02]  /*5080*/  ULOP3.LUT UR44, UR7, 0x7, URZ, 0xc0, !UPT ;  /* 0x00000007072c7892 */ /* 0x000fc4000f8ec0ff */
[----:B------:R-:W-:Y:S01]  /*5090*/  VIADD R18, R18, 0xffffffff ;  /* 0xffffffff12127836 */ /* 0x000fe20000000000 */
[----:B------:R-:W-:Y:S01]  /*50a0*/  IADD3 R22, PT, PT, R22, -0x1, RZ ;  /* 0xffffffff16167810 */ /* 0x000fe20007ffe0ff */
[----:B------:R-:W-:Y:S02]  /*50b0*/  ULOP3.LUT UR45, UR7, 0x3, URZ, 0xc0, !UPT ;  /* 0x00000003072d7892 */ /* 0x000fe4000f8ec0ff */
[----:B------:R-:W-:Y:S01]  /*50c0*/  ULOP3.LUT UR46, UR7, 0x7ffffff8, URZ, 0xc0, !UPT ;  /* 0x7ffffff8072e7892 */ /* 0x000fe2000f8ec0ff */
[----:B------:R-:W1:Y:S01]  /*50d0*/  LDCU UR47, c[0x0][0x3b0] ;  /* 0x00007600ff2f77ac */ /* 0x000e620008000800 */
[----:B------:R-:W-:Y:S02]  /*50e0*/  ULOP3.LUT UR48, UR4, 0x7, URZ, 0xc0, !UPT ;  /* 0x0000000704307892 */ /* 0x000fe4000f8ec0ff */
[----:B------:R-:W-:Y:S01]  /*50f0*/  ULOP3.LUT UR40, UR40, 0x3, URZ, 0xc0, !UPT ;  /* 0x0000000328287892 */ /* 0x000fe2000f8ec0ff */
[----:B-----5:R-:W-:-:S04]  /*5100*/  ISETP.EQ.AND P0, PT, R3, R0, P0 ;  /* 0x000000000300720c */ /* 0x020fc80000702270 */
[----:B--2---:R-:W-:-:S09]  /*5110*/  P2R R23, PR, RZ, 0x1 ;  /* 0x00000001ff177803 */ /* 0x004fd20000000000 */
.L_x_95:
[----:B------:R-:W-:Y:S01]  /*5120*/  MOV R0, 0x0 ;  /* 0x0000000000007802 */ /* 0x000fe20000000f00 */
[----:B0-2---:R-:W-:Y:S01]  /*5130*/  IMAD.U32 R4, RZ, RZ, UR36 ;  /* 0x00000024ff047e24 */ /* 0x005fe2000f8e00ff */
[----:B0---4-:R-:W-:Y:S01]  /*5140*/  MOV R9, UR37 ;  /* 0x0000002500097c02 */ /* 0x011fe20008000f00 */
[----:B---3--:R-:W-:Y:S01]  /*5150*/  IMAD.U32 R8, RZ, RZ, UR36 ;  /* 0x00000024ff087e24 */ /* 0x008fe2000f8e00ff */
[----:B------:R0:W2:Y:S01]  /*5160*/  LDC.64 R6, c[0x4][R0] ;  /* 0x0100000000067b82 */ /* 0x0000a20000000a00 */
[----:B------:R-:W-:Y:S02]  /*5170*/  MOV R5, UR37 ;  /* 0x0000002500057c02 */ /* 0x000fe40008000f00 */
[----:B-1----:R-:W-:-:S07]  /*5180*/  IMAD.MOV.U32 R5, RZ, RZ, R9 ;  /* 0x000000ffff057224 */ /* 0x002fce00078e0009 */
[----:B------:R-:W-:-:S07]  /*5190*/  LEPC R20, `(.L_x_68) ;  /* 0x000000001014794e */ /* 0x000fce0000000000 */
[----:B0123--:R-:W-:Y:S05]  /*51a0*/  CALL.ABS.NOINC R6 ;  /* 0x0000000006007343 */ /* 0x00ffea0003c00000 */
.L_x_68:
[----:B------:R-:W0:Y:S01]  /*51b0*/  LDC R0, c[0x0][0x390] ;  /* 0x0000e400ff007b82 */ /* 0x000e220000000800 */
[----:B------:R-:W-:Y:S01]  /*51c0*/  MOV R16, R4 ;  /* 0x0000000400107202 */ /* 0x000fe20000000f00 */
[----:B------:R-:W-:Y:S01]  /*51d0*/  IMAD.MOV.U32 R17, RZ, RZ, R5 ;  /* 0x000000ffff117224 */ /* 0x000fe200078e0005 */
        /* <DEDUP_REMOVED lines=13> */
[----:B------:R-:W-:Y:S01]  /*52b0*/  MOV R0, UR43 ;  /* 0x0000002b00007c02 */ /* 0x000fe20008000f00 */
[----:B------:R-:W-:-:S03]  /*52c0*/  IMAD.MOV.U32 R3, RZ, RZ, 0x1 ;  /* 0x00000001ff037424 */ /* 0x000fc600078e00ff */
[----:B------:R-:W-:-:S13]  /*52d0*/  ISETP.GE.U32.AND P0, PT, R0, 0xf, PT ;  /* 0x0000000f0000780c */ /* 0x000fda0003f06070 */
[----:B------:R-:W-:Y:S05]  /*52e0*/  @!P0 BRA `(.L_x_71) ;  /* 0x0000000000ac8947 */ /* 0x000fea0003800000 */
[----:B------:R-:W-:Y:S01]  /*52f0*/  HFMA2 R3, -RZ, RZ, 0, 5.9604644775390625e-08 ;  /* 0x00000001ff037431 */ /* 0x000fe200000001ff */
[----:B------:R-:W-:Y:S06]  /*5300*/  BSSY.RECONVERGENT B1, `(.L_x_71) ;  /* 0x0000029000017945 */ /* 0x000fec0003800200 */
.L_x_72:
        /* <DEDUP_REMOVED lines=31> */
[----:B---3--:R-:W-:-:S03]  /*5500*/  IMAD.U32 R27, RZ, RZ, UR42 ;  /* 0x0000002aff1b7e24 */ /* 0x008fc6000f8e00ff */
[----:B--2---:R4:W-:Y:S04]  /*5510*/  ST.E desc[UR38][R6.64+0x38], R15 ;  /* 0x0000380f06007985 */ /* 0x0049e8000c101926 */
[----:B------:R-:W2:Y:S01]  /*5520*/  LDG.E R21, desc[UR38][R8.64+0x3c] ;  /* 0x00003c2608157981 */ /* 0x000ea2000c1e1900 */
[C---:B------:R-:W-:Y:S01]  /*5530*/  IADD3 R0, PT, PT, R3.reuse, 0xf, RZ ;  /* 0x0000000f03007810 */ /* 0x040fe20007ffe0ff */
[----:B------:R-:W-:Y:S01]  /*5540*/  VIADD R3, R3, 0x10 ;  /* 0x0000001003037836 */ /* 0x000fe20000000000 */
[----:B------:R-:W-:-:S04]  /*5550*/  LOP3.LUT R27, R27, 0xfffffff0, RZ, 0xc0, !PT ;  /* 0xfffffff01b1b7812 */ /* 0x000fc800078ec0ff */
[----:B------:R-:W-:Y:S01]  /*5560*/  ISETP.NE.AND P0, PT, R0, R27, PT ;  /* 0x0000001b0000720c */ /* 0x000fe20003f05270 */
[----:B--2---:R4:W-:-:S12]  /*5570*/  ST.E desc[UR38][R6.64+0x3c], R21 ;  /* 0x00003c1506007985 */ /* 0x0049d8000c101926 */
[----:B------:R-:W-:Y:S05]  /*5580*/  @P0 BRA `(.L_x_72) ;  /* 0xfffffffc00600947 */ /* 0x000fea000383ffff */
[----:B------:R-:W-:Y:S05]  /*5590*/  BSYNC.RECONVERGENT B1 ;  /* 0x0000000000017941 */ /* 0x000fea0003800200 */
.L_x_71:
[----:B------:R-:W-:-:S04]  /*55a0*/  MOV R0, UR42 ;  /* 0x0000002a00007c02 */ /* 0x000fc80008000f00 */
        /* <DEDUP_REMOVED lines=24> */
.L_x_73:
        /* <DEDUP_REMOVED lines=15> */
.L_x_74:
        /* <DEDUP_REMOVED lines=13> */
.L_x_70:
[----:B------:R-:W-:Y:S05]  /*58f0*/  BSYNC.RECONVERGENT B0 ;  /* 0x0000000000007941 */ /* 0x000fea0003800200 */
.L_x_69:
[----:B------:R-:W0:Y:S02]  /*5900*/  LDC R26, c[0x0][0x3b0] ;  /* 0x0000ec00ff1a7b82 */ /* 0x000e240000000800 */
[----:B01234-:R-:W-:Y:S01]  /*5910*/  MOV R6, 0x0 ;  /* 0x0000000000067802 */ /* 0x01ffe20000000f00 */
[----:B------:R-:W-:-:S04]  /*5920*/  IMAD.U32 R4, RZ, RZ, UR41 ;  /* 0x00000029ff047e24 */ /* 0x000fc8000f8e00ff */
[----:B------:R-:W-:Y:S01]  /*5930*/  IMAD.WIDE.U32 R4, R4, 0x4, RZ ;  /* 0x0000000404047825 */ /* 0x000fe200078e00ff */
[----:B------:R-:W0:Y:S01]  /*5940*/  LDC.64 R6, c[0x4][R6] ;  /* 0x0100000006067b82 */ /* 0x000e220000000a00 */
[----:B------:R-:W-:-:S04]  /*5950*/  ISETP.GE.AND P0, PT, R26, 0x1, PT ;  /* 0x000000011a00780c */ /* 0x000fc80003f06270 */
[----:B------:R-:W-:-:S09]  /*5960*/  P2R R0, PR, RZ, 0x1 ;  /* 0x00000001ff007803 */ /* 0x000fd20000000000 */
[----:B------:R-:W-:-:S07]  /*5970*/  LEPC R20, `(.L_x_75) ;  /* 0x000000001014794e */ /* 0x000fce0000000000 */
[----:B0----5:R-:W-:Y:S05]  /*5980*/  CALL.ABS.NOINC R6 ;  /* 0x0000000006007343 */ /* 0x021fea0003c00000 */
.L_x_75:
        /* <DEDUP_REMOVED lines=9> */
.L_x_83:
        /* <DEDUP_REMOVED lines=16> */
.L_x_79:
        /* <DEDUP_REMOVED lines=24> */
.L_x_78:
[----:B------:R-:W-:-:S07]  /*5ca0*/  MOV R9, UR46 ;  /* 0x0000002e00097c02 */ /* 0x000fce0008000f00 */
.L_x_77:
        /* <DEDUP_REMOVED lines=24> */
.L_x_81:
        /* <DEDUP_REMOVED lines=19> */
.L_x_82:
        /* <DEDUP_REMOVED lines=10> */
.L_x_80:
[----:B------:R-:W-:Y:S05]  /*6000*/  @!P0 BRA `(.L_x_83) ;  /* 0xfffffff800848947 */ /* 0x000fea000383ffff */
[----:B------:R-:W-:Y:S05]  /*6010*/  BSYNC.RECONVERGENT B0 ;  /* 0x0000000000007941 */ /* 0x000fea0003800200 */
.L_x_76:
        /* <DEDUP_REMOVED lines=12> */
.L_x_87:
[----:B------:R-:W-:-:S03]  /*60e0*/  IMAD.WIDE.U32 R6, R0, 0x4, RZ ;  /* 0x0000000400067825 */ /* 0x000fc600078e00ff */
[----:B------:R-:W-:-:S05]  /*60f0*/  IADD3 R32, P0, PT, R30, R6, RZ ;  /* 0x000000061e207210 */ /* 0x000fca0007f1e0ff */
[----:B------:R-:W-:-:S05]  /*6100*/  IMAD.X R33, R31, 0x1, R7, P0 ;  /* 0x000000011f217824 */ /* 0x000fca00000e0607 */
[----:B------:R-:W2:Y:S04]  /*6110*/  LD.E R10, desc[UR38][R32.64] ;  /* 0x00000026200a7980 */ /* 0x000ea8000c101900 */
[----:B------:R-:W3:Y:S04]  /*6120*/  LD.E R14, desc[UR38][R32.64+0x4] ;  /* 0x00000426200e7980 */ /* 0x000ee8000c101900 */
[----:B0-----:R-:W4:Y:S04]  /*6130*/  LD.E R5, desc[UR38][R32.64+0x8] ;  /* 0x0000082620057980 */ /* 0x001f28000c101900 */
[----:B------:R-:W5:Y:S04]  /*6140*/  LD.E R12, desc[UR38][R32.64+0xc] ;  /* 0x00000c26200c7980 */ /* 0x000f68000c101900 */
[----:B------:R-:W5:Y:S01]  /*6150*/  LD.E R21, desc[UR38][R32.64+0x10] ;  /* 0x0000102620157980 */ /* 0x000f62000c101900 */
[----:B------:R-:W-:-:S03]  /*6160*/  MOV R27, R6 ;  /* 0x00000006001b7202 */ /* 0x000fc60000000f00 */
[----:B------:R-:W5:Y:S01]  /*6170*/  LD.E R4, desc[UR38][R32.64+0x14] ;  /* 0x0000142620047980 */ /* 0x000f62000c101900 */
[----:B------:R-:W2:Y:S03]  /*6180*/  LDC.64 R6, c[0x3][R27] ;  /* 0x00c000001b067b82 */ /* 0x000ea60000000a00 */
[----:B------:R-:W5:Y:S04]  /*6190*/  LD.E R13, desc[UR38][R32.64+0x18] ;  /* 0x00001826200d7980 */ /* 0x000f68000c101900 */
[----:B------:R-:W5:Y:S01]  /*61a0*/  LD.E R20, desc[UR38][R32.64+0x24] ;  /* 0x0000242620147980 */ /* 0x000f62000c101900 */
[----:B------:R-:W4:Y:S03]  /*61b0*/  LDC.64 R8, c[0x3][R27+0x8] ;  /* 0x00c002001b087b82 */ /* 0x000f260000000a00 */
[----:B------:R-:W5:Y:S04]  /*61c0*/  LD.E R26, desc[UR38][R32.64+0x34] ;  /* 0x00003426201a7980 */ /* 0x000f68000c101900 */
[----:B------:R-:W5:Y:S01]  /*61d0*/  LD.E R28, desc[UR38][R32.64+0x3c] ;  /* 0x00003c26201c7980 */ /* 0x000f62000c101900 */
[----:B--2---:R-:W-:-:S03]  /*61e0*/  FFMA R6, R6, R10, R11 ;  /* 0x0000000a06067223 */ /* 0x004fc6000000000b */
[----:B------:R-:W2:Y:S01]  /*61f0*/  LD.E R10, desc[UR38][R32.64+0x1c] ;  /* 0x00001c26200a7980 */ /* 0x000ea2000c101900 */
[----:B---3--:R-:W-:-:S03]  /*6200*/  FFMA R15, R7, R14, R6 ;  /* 0x0000000e070f7223 */ /* 0x008fc60000000006 */
[----:B------:R-:W3:Y:S01]  /*6210*/  LD.E R11, desc[UR38][R32.64+0x20] ;  /* 0x00002026200b7980 */ /* 0x000ee2000c101900 */
[----:B------:R-:W0:Y:S01]  /*6220*/  LDC.64 R6, c[0x3][R27+0x10] ;  /* 0x00c004001b067b82 */ /* 0x000e220000000a00 */
[----:B----4-:R-:W-:Y:S02]  /*6230*/  FFMA R8, R8, R5, R15 ;  /* 0x0000000508087223 */ /* 0x010fe4000000000f */
[----:B------:R-:W4:Y:S04]  /*6240*/  LD.E R5, desc[UR38][R32.64+0x28] ;  /* 0x0000282620057980 */ /* 0x000f28000c101900 */
[----:B------:R-:W4:Y:S01]  /*6250*/  LD.E R14, desc[UR38][R32.64+0x2c] ;  /* 0x00002c26200e7980 */ /* 0x000f22000c101900 */
[----:B-----5:R-:W-:-:S03]  /*6260*/  FFMA R9, R9, R12, R8 ;  /* 0x0000000c09097223 */ /* 0x020fc60000000008 */
[----:B------:R-:W5:Y:S01]  /*6270*/  LD.E R15, desc[UR38][R32.64+0x30] ;  /* 0x00003026200f7980 */ /* 0x000f62000c101900 */
[----:B0-----:R-:W-:-:S03]  /*6280*/  FFMA R6, R6, R21, R9 ;  /* 0x0000001506067223 */ /* 0x001fc60000000009 */
[----:B------:R-:W5:Y:S01]  /*6290*/  LD.E R21, desc[UR38][R32.64+0x38] ;  /* 0x0000382620157980 */ /* 0x000f62000c101900 */
[----:B------:R-:W0:Y:S01]  /*62a0*/  LDC.64 R8, c[0x3][R27+0x18] ;  /* 0x00c006001b087b82 */ /* 0x000e220000000a00 */
[----:B------:R-:W-:-:S04]  /*62b0*/  FFMA R7, R7, R4, R6 ;  /* 0x0000000407077223 */ /* 0x000fc80000000006 */
[----:B0-----:R-:W-:-:S03]  /*62c0*/  FFMA R8, R8, R13, R7 ;  /* 0x0000000d08087223 */ /* 0x001fc60000000007 */
[----:B------:R-:W3:Y:S01]  /*62d0*/  LDC.64 R6, c[0x3][R27+0x20] ;  /* 0x00c008001b067b82 */ /* 0x000ee20000000a00 */
[----:B------:R-:W-:Y:S01]  /*62e0*/  IMAD.U32 R4, RZ, RZ, UR41 ;  /* 0x00000029ff047e24 */ /* 0x000fe2000f8e00ff */
[----:B------:R-:W-:-:S04]  /*62f0*/  IADD3 R0, PT, PT, R0, 0x10, RZ ;  /* 0x0000001000007810 */ /* 0x000fc80007ffe0ff */
[----:B------:R-:W-:Y:S01]  /*6300*/  VIMNMX.U32 R4, PT, PT, R4, 0x1, !PT ;  /* 0x0000000104047848 */ /* 0x000fe20007fe0000 */
[----:B--2---:R-:W-:Y:S02]  /*6310*/  FFMA R13, R9, R10, R8 ;  /* 0x0000000a090d7223 */ /* 0x004fe40000000008 */
[----:B------:R-:W4:Y:S02]  /*6320*/  LDC.64 R8, c[0x3][R27+0x28] ;  /* 0x00c00a001b087b82 */ /* 0x000f240000000a00 */
[----:B---3--:R-:W-:-:S06]  /*6330*/  FFMA R6, R6, R11, R13 ;  /* 0x0000000b06067223 */ /* 0x008fcc000000000d */
[----:B------:R-:W5:Y:S08]  /*6340*/  LDC.64 R10, c[0x3][R27+0x30] ;  /* 0x00c00c001b0a7b82 */ /* 0x000f700000000a00 */
[----:B------:R-:W0:Y:S01]  /*6350*/  LDC.64 R12, c[0x3][R27+0x38] ;  /* 0x00c00e001b0c7b82 */ /* 0x000e220000000a00 */
[----:B------:R-:W-:-:S04]  /*6360*/  FFMA R7, R7, R20, R6 ;  /* 0x0000001407077223 */ /* 0x000fc80000000006 */
[----:B----4-:R-:W-:Y:S01]  /*6370*/  FFMA R8, R8, R5, R7 ;  /* 0x0000000508087223 */ /* 0x010fe20000000007 */
[----:B------:R-:W-:-:S03]  /*6380*/  LOP3.LUT R5, R4, 0xfffffff0, RZ, 0xc0, !PT ;  /* 0xfffffff004057812 */ /* 0x000fc600078ec0ff */
[----:B------:R-:W-:Y:S01]  /*6390*/  FFMA R9, R9, R14, R8 ;  /* 0x0000000e09097223 */ /* 0x000fe20000000008 */
[----:B------:R-:W-:-:S03]  /*63a0*/  ISETP.NE.AND P0, PT, R0, R5, PT ;  /* 0x000000050000720c */ /* 0x000fc60003f05270 */
[----:B-----5:R-:W-:-:S04]  /*63b0*/  FFMA R10, R10, R15, R9 ;  /* 0x0000000f0a0a7223 */ /* 0x020fc80000000009 */
[----:B------:R-:W-:-:S04]  /*63c0*/  FFMA R11, R11, R26, R10 ;  /* 0x0000001a0b0b7223 */ /* 0x000fc8000000000a */
[----:B0-----:R-:W-:-:S04]  /*63d0*/  FFMA R12, R12, R21, R11 ;  /* 0x000000150c0c7223 */ /* 0x001fc8000000000b */
[----:B------:R-:W-:Y:S01]  /*63e0*/  FFMA R11, R13, R28, R12 ;  /* 0x0000001c0d0b7223 */ /* 0x000fe2000000000c */
[----:B------:R-:W-:Y:S06]  /*63f0*/  @P0 BRA `(.L_x_87) ;  /* 0xfffffffc00380947 */ /* 0x000fec000383ffff */
[----:B------:R-:W-:Y:S05]  /*6400*/  BSYNC.RECONVERGENT B0 ;  /* 0x0000000000007941 */ /* 0x000fea0003800200 */
.L_x_86:
[----:B------:R-:W-:-:S07]  /*6410*/  IMAD.MOV.U32 R0, RZ, RZ, R5 ;  /* 0x000000ffff007224 */ /* 0x000fce00078e0005 */
.L_x_85:
[----:B------:R-:W-:-:S04]  /*6420*/  MOV R8, UR41 ;  /* 0x0000002900087c02 */ /* 0x000fc80008000f00 */
[----:B------:R-:W-:-:S04]  /*6430*/  VIMNMX.U32 R8, PT, PT, R8, 0x1, !PT ;  /* 0x0000000108087848 */ /* 0x000fc80007fe0000 */
[----:B0-----:R-:W-:-:S04]  /*6440*/  LOP3.LUT R4, R8, 0xd, RZ, 0xc0, !PT ;  /* 0x0000000d08047812 */ /* 0x001fc800078ec0ff */
[----:B------:R-:W-:-:S13]  /*6450*/  ISETP.NE.AND P0, PT, R4, RZ, PT ;  /* 0x000000ff0400720c */ /* 0x000fda0003f05270 */
[----:B------:R-:W-:Y:S05]  /*6460*/  @!P0 BRA `(.L_x_84) ;  /* 0x0000000000dc8947 */ /* 0x000fea0003800000 */
[----:B------:R-:W-:-:S05]  /*6470*/  VIADD R4, R4, 0xffffffff ;  /* 0xffffffff04047836 */ /* 0x000fca0000000000 */
[----:B------:R-:W-:-:S13]  /*6480*/  ISETP.GE.U32.AND P0, PT, R4, 0x7, PT ;  /* 0x000000070400780c */ /* 0x000fda0003f06070 */
[----:B------:R-:W-:Y:S05]  /*6490*/  @!P0 BRA `(.L_x_88) ;  /* 0x0000000000648947 */ /* 0x000fea0003800000 */
[----:B------:R-:W-:-:S03]  /*64a0*/  IMAD.WIDE.U32 R4, R0, 0x4, RZ ;  /* 0x0000000400047825 */ /* 0x000fc600078e00ff */
[----:B------:R-:W-:-:S04]  /*64b0*/  IADD3 R26, P0, PT, R30, R4, RZ ;  /* 0x000000041e1a7210 */ /* 0x000fc80007f1e0ff */
[----:B------:R-:W-:-:S05]  /*64c0*/  IADD3.X R27, PT, PT, R31, R5, RZ, P0, !PT ;  /* 0x000000051f1b7210 */ /* 0x000fca00007fe4ff */
        /* <DEDUP_REMOVED lines=8> */
[----:B------:R-:W-:Y:S01]  /*6550*/  IMAD.MOV.U32 R21, RZ, RZ, R4 ;  /* 0x000000ffff157224 */ /* 0x000fe200078e0004 */
[----:B------:R-:W-:-:S03]  /*6560*/  IADD3 R0, PT, PT, R0, 0x8, RZ ;  /* 0x0000000800007810 */ /* 0x000fc60007ffe0ff */
        /* <DEDUP_REMOVED lines=12> */
.L_x_88:
[----:B------:R-:W-:-:S04]  /*6630*/  LOP3.LUT R4, R8, 0x5, RZ, 0xc0, !PT ;  /* 0x0000000508047812 */ /* 0x000fc800078ec0ff */
[----:B------:R-:W-:-:S13]  /*6640*/  ISETP.NE.AND P0, PT, R4, RZ, PT ;  /* 0x000000ff0400720c */ /* 0x000fda0003f05270 */
[----:B------:R-:W-:Y:S05]  /*6650*/  @!P0 BRA `(.L_x_84) ;  /* 0x0000000000608947 */ /* 0x000fea0003800000 */
[----:B------:R-:W-:Y:S01]  /*6660*/  VIADD R4, R4, 0xffffffff ;  /* 0xffffffff04047836 */ /* 0x000fe20000000000 */
[----:B------:R-:W-:-:S04]  /*6670*/  LOP3.LUT P0, RZ, R8, 0x1, RZ, 0xc0, !PT ;  /* 0x0000000108ff7812 */ /* 0x000fc8000780c0ff */
[----:B------:R-:W-:-:S13]  /*6680*/  ISETP.GE.U32.AND P1, PT, R4, 0x3, PT ;  /* 0x000000030400780c */ /* 0x000fda0003f26070 */
[----:B------:R-:W-:-:S04]  /*6690*/  @P1 IMAD.WIDE.U32 R4, R0, 0x4, RZ ;  /* 0x0000000400041825 */ /* 0x000fc800078e00ff */
[----:B------:R-:W-:Y:S01]  /*66a0*/  @P1 VIADD R0, R0, 0x4 ;  /* 0x0000000400001836 */ /* 0x000fe20000000000 */
[----:B------:R-:W-:-:S04]  /*66b0*/  @P1 IADD3 R6, P2, PT, R30, R4, RZ ;  /* 0x000000041e061210 */ /* 0x000fc80007f5e0ff */
[----:B------:R-:W-:Y:S01]  /*66c0*/  @P1 IADD3.X R7, PT, PT, R31, R5, RZ, P2, !PT ;  /* 0x000000051f071210 */ /* 0x000fe200017fe4ff */
[----:B------:R-:W-:-:S04]  /*66d0*/  @P0 IMAD.WIDE.U32 R8, R0, 0x4, RZ ;  /* 0x0000000400080825 */ /* 0x000fc800078e00ff */
[----:B------:R-:W2:Y:S01]  /*66e0*/  @P1 LD.E R10, desc[UR38][R6.64] ;  /* 0x00000026060a1980 */ /* 0x000ea2000c101900 */
[----:B------:R-:W-:-:S03]  /*66f0*/  @P0 IADD3 R12, P2, PT, R30, R8, RZ ;  /* 0x000000081e0c0210 */ /* 0x000fc60007f5e0ff */
[----:B------:R-:W3:Y:S01]  /*6700*/  @P1 LD.E R0, desc[UR38][R6.64+0x4] ;  /* 0x0000042606001980 */ /* 0x000ee2000c101900 */
[----:B------:R-:W-:-:S03]  /*6710*/  @P0 IADD3.X R13, PT, PT, R31, R9, RZ, P2, !PT ;  /* 0x000000091f0d0210 */ /* 0x000fc600017fe4ff */
[----:B------:R-:W4:Y:S04]  /*6720*/  @P1 LD.E R21, desc[UR38][R6.64+0x8] ;  /* 0x0000082606151980 */ /* 0x000f28000c101900 */
[----:B------:R-:W5:Y:S04]  /*6730*/  @P1 LD.E R20, desc[UR38][R6.64+0xc] ;  /* 0x00000c2606141980 */ /* 0x000f68000c101900 */
[----:B------:R-:W5:Y:S01]  /*6740*/  @P0 LD.E R12, desc[UR38][R12.64] ;  /* 0x000000260c0c0980 */ /* 0x000f62000c101900 */
[----:B------:R-:W-:Y:S01]  /*6750*/  @P1 IMAD.MOV.U32 R9, RZ, RZ, R4 ;  /* 0x000000ffff091224 */ /* 0x000fe200078e0004 */
        /* <DEDUP_REMOVED lines=8> */
.L_x_84:
[----:B0-----:R-:W0:Y:S01]  /*67e0*/  LDC.64 R4, c[0x0][0x388] ;  /* 0x0000e200ff047b82 */ /* 0x001e220000000a00 */
[----:B------:R-:W1:Y:S01]  /*67f0*/  LDCU UR4, c[0x0][0x3a4] ;  /* 0x00007480ff0477ac */ /* 0x000e620008000800 */
[----:B------:R-:W-:Y:S02]  /*6800*/  IADD3 R0, PT, PT, R2, R3, RZ ;  /* 0x0000000302007210 */ /* 0x000fe40007ffe0ff */
        /* <DEDUP_REMOVED lines=18> */
[----:B------:R-:W-:-:S05]  /*6930*/  IMAD.U32 R0, RZ, RZ, UR43 ;  /* 0x0000002bff007e24 */ /* 0x000fca000f8e00ff */
[----:B------:R-:W-:Y:S01]  /*6940*/  ISETP.GE.U32.AND P0, PT, R0, 0xf, PT ;  /* 0x0000000f0000780c */ /* 0x000fe20003f06070 */
[----:B------:R-:W-:-:S12]  /*6950*/  HFMA2 R0, -RZ, RZ, 0, 5.9604644775390625e-08 ;  /* 0x00000001ff007431 */ /* 0x000fd800000001ff */
[----:B------:R-:W-:Y:S05]  /*6960*/  @!P0 BRA `(.L_x_91) ;  /* 0x0000000000ac8947 */ /* 0x000fea0003800000 */
[----:B------:R-:W-:-:S05]  /*6970*/  UMOV UR4, 0x1 ;  /* 0x0000000100047882 */ /* 0x000fca0000000000 */
.L_x_92:
[----:B0-----:R-:W-:-:S04]  /*6980*/  IMAD.U32 R5, RZ, RZ, UR4 ;  /* 0x00000004ff057e24 */ /* 0x001fc8000f8e00ff */
[----:B------:R-:W-:-:S05]  /*6990*/  IMAD.WIDE.U32 R4, R5, 0x4, R16 ;  /* 0x0000000405047825 */ /* 0x000fca00078e0010 */
[----:B--2---:R-:W2:Y:S01]  /*69a0*/  LD.E R0, desc[UR38][R4.64] ;  /* 0x0000002604007980 */ /* 0x004ea2000c101900 */
[----:B------:R-:W-:-:S05]  /*69b0*/  MOV R6, UR4 ;  /* 0x0000000400067c02 */ /* 0x000fca0008000f00 */
        /* <DEDUP_REMOVED lines=37> */
[----:B--2---:R-:W-:-:S07]  /*6c10*/  MOV R0, UR4 ;  /* 0x0000000400007c02 */ /* 0x004fce0008000f00 */
.L_x_91:
[----:B0-----:R-:W-:-:S05]  /*6c20*/  IMAD.U32 R4, RZ, RZ, UR42 ;  /* 0x0000002aff047e24 */ /* 0x001fca000f8e00ff */
[----:B------:R-:W-:-:S13]  /*6c30*/  LOP3.LUT P0, RZ, R4, 0xf, RZ, 0xc0, !PT ;  /* 0x0000000f04ff7812 */ /* 0x000fda000780c0ff */
[----:B------:R-:W-:Y:S05]  /*6c40*/  @!P0 BRA `(.L_x_90) ;  /* 0x0000000000c88947 */ /* 0x000fea0003800000 */
[----:B------:R-:W-:Y:S01]  /*6c50*/  ISETP.GE.U32.AND P0, PT, R18, 0x7, PT ;  /* 0x000000071200780c */ /* 0x000fe20003f06070 */
[----:B------:R-:W-:-:S12]  /*6c60*/  UISETP.NE.AND UP0, UPT, UR48, URZ, UPT ;  /* 0x000000ff3000728c */ /* 0x000fd8000bf05270 */
[----:B------:R-:W-:Y:S05]  /*6c70*/  @!P0 BRA `(.L_x_93) ;  /* 0x00000000004c8947 */ /* 0x000fea0003800000 */
[----:B------:R-:W-:-:S05]  /*6c80*/  IMAD.WIDE.U32 R4, R0, 0x4, R16 ;  /* 0x0000000400047825 */ /* 0x000fca00078e0010 */
[----:B------:R-:W2:Y:S01]  /*6c90*/  LD.E R6, desc[UR38][R4.64] ;  /* 0x0000002604067980 */ /* 0x000ea2000c101900 */
        /* <DEDUP_REMOVED lines=15> */
[----:B------:R-:W-:-:S03]  /*6d90*/  VIADD R0, R0, 0x8 ;  /* 0x0000000800007836 */ /* 0x000fc60000000000 */
[----:B--2---:R3:W-:Y:S04]  /*6da0*/  STS [R7+0x1c], R8 ;  /* 0x00001c0807007388 */ /* 0x0047e80000000800 */
.L_x_93:
[----:B------:R-:W-:Y:S05]  /*6db0*/  BRA.U !UP0, `(.L_x_90) ;  /* 0x00000001086c7547 */ /* 0x000fea000b800000 */
[----:B------:R-:W-:Y:S01]  /*6dc0*/  ISETP.GE.U32.AND P0, PT, R22, 0x3, PT ;  /* 0x000000031600780c */ /* 0x000fe20003f06070 */
[----:B------:R-:W-:-:S12]  /*6dd0*/  UISETP.NE.AND UP0, UPT, UR40, URZ, UPT ;  /* 0x000000ff2800728c */ /* 0x000fd8000bf05270 */
[----:B------:R-:W-:Y:S05]  /*6de0*/  @!P0 BRA `(.L_x_94) ;  /* 0x00000000002c8947 */ /* 0x000fea0003800000 */
[----:B------:R-:W-:-:S05]  /*6df0*/  IMAD.WIDE.U32 R4, R0, 0x4, R16 ;  /* 0x0000000400047825 */ /* 0x000fca00078e0010 */
[----:B---3--:R-:W2:Y:S01]  /*6e00*/  LD.E R6, desc[UR38][R4.64] ;  /* 0x0000002604067980 */ /* 0x008ea2000c101900 */
[----:B------:R-:W-:-:S05]  /*6e10*/  LEA R10, R0, R3, 0x2 ;  /* 0x00000003000a7211 */ /* 0x000fca00078e10ff */
[----:B--2---:R0:W-:Y:S04]  /*6e20*/  STS [R10], R6 ;  /* 0x000000060a007388 */ /* 0x0041e80000000800 */
[----:B------:R-:W2:Y:S04]  /*6e30*/  LD.E R7, desc[UR38][R4.64+0x4] ;  /* 0x0000042604077980 */ /* 0x000ea8000c101900 */
[----:B--2---:R0:W-:Y:S04]  /*6e40*/  STS [R10+0x4], R7 ;  /* 0x000004070a007388 */ /* 0x0041e80000000800 */
[----:B------:R-:W2:Y:S04]  /*6e50*/  LD.E R8, desc[UR38][R4.64+0x8] ;  /* 0x0000082604087980 */ /* 0x000ea8000c101900 */
[----:B--2---:R0:W-:Y:S04]  /*6e60*/  STS [R10+0x8], R8 ;  /* 0x000008080a007388 */ /* 0x0041e80000000800 */
[----:B------:R-:W2:Y:S01]  /*6e70*/  LD.E R9, desc[UR38][R4.64+0xc] ;  /* 0x00000c2604097980 */ /* 0x000ea2000c101900 */
[----:B------:R-:W-:-:S03]  /*6e80*/  VIADD R0, R0, 0x4 ;  /* 0x0000000400007836 */ /* 0x000fc60000000000 */
[----:B--2---:R0:W-:Y:S04]  /*6e90*/  STS [R10+0xc], R9 ;  /* 0x00000c090a007388 */ /* 0x0041e80000000800 */
.L_x_94:
[----:B------:R-:W-:Y:S05]  /*6ea0*/  BRA.U !UP0, `(.L_x_90) ;  /* 0x0000000108307547 */ /* 0x000fea000b800000 */
[----:B------:R-:W-:-:S05]  /*6eb0*/  IMAD.WIDE.U32 R16, R0, 0x4, R16 ;  /* 0x0000000400107825 */ /* 0x000fca00078e0010 */
[----:B------:R-:W2:Y:S01]  /*6ec0*/  LD.E R4, desc[UR38][R16.64] ;  /* 0x0000002610047980 */ /* 0x000ea2000c101900 */
[----:B-1----:R-:W-:Y:S01]  /*6ed0*/  LEA R3, R0, R3, 0x2 ;  /* 0x0000000300037211 */ /* 0x002fe200078e10ff */
        /* <DEDUP_REMOVED lines=9> */
.L_x_90:
[----:B------:R-:W-:Y:S05]  /*6f70*/  BSYNC.RECONVERGENT B0 ;  /* 0x0000000000007941 */ /* 0x000fea0003800200 */
.L_x_89:
[----:B----4-:R-:W4:Y:S08]  /*6f80*/  LDC R0, c[0x0][0x390] ;  /* 0x0000e400ff007b82 */ /* 0x010f300000000800 */
[----:B------:R-:W-:Y:S01]  /*6f90*/  BAR.SYNC.DEFER_BLOCKING 0x0 ;  /* 0x0000000000007b1d */ /* 0x000fe20000010000 */
[----:B----4-:R-:W-:-:S13]  /*6fa0*/  ISETP.NE.AND P0, PT, R0, UR47, PT ;  /* 0x0000002f00007c0c */ /* 0x010fda000bf05270 */
[----:B------:R-:W-:Y:S05]  /*6fb0*/  @!P0 EXIT ;  /* 0x000000000000894d */ /* 0x000fea0003800000 */
[----:B------:R-:W-:Y:S01]  /*6fc0*/  UIADD3 UR47, UPT, UPT, UR47, 0x1, URZ ;  /* 0x000000012f2f7890 */ /* 0x000fe2000fffe0ff */
[----:B------:R-:W-:Y:S11]  /*6fd0*/  BRA `(.L_x_95) ;  /* 0xffffffe000507947 */ /* 0x000ff6000383ffff */
.L_x_67:
[----:B------:R-:W-:Y:S05]  /*6fe0*/  @P0 EXIT ;  /* 0x000000000000094d */ /* 0x000fea0003800000 */
[----:B------:R-:W5:Y:S01]  /*6ff0*/  S2R R4, SR_TID.X ;  /* 0x0000000000047919 */ /* 0x000f620000002100 */
[----:B------:R-:W-:-:S05]  /*7000*/  VIADD R0, R0, -UR7 ;  /* 0x8000000700007c36 */ /* 0x000fca0008000000 */
[----:B------:R-:W-:-:S04]  /*7010*/  IADD3 R3, PT, PT, R0, 0x1, RZ ;  /* 0x0000000100037810 */ /* 0x000fc80007ffe0ff */
[----:B-----5:R-:W-:-:S13]  /*7020*/  ISETP.GE.AND P0, PT, R4, R3, PT ;  /* 0x000000030400720c */ /* 0x020fda0003f06270 */
[----:B------:R-:W-:Y:S05]  /*7030*/  @P0 EXIT ;  /* 0x000000000000094d */ /* 0x000fea0003800000 */
[----:B------:R-:W5:Y:S02]  /*7040*/  LDCU UR40, c[0x0][0x390] ;  /* 0x00007200ff2877ac */ /* 0x000f640008000800 */
[----:B-----5:R-:W-:-:S06]  /*7050*/  UISETP.GE.AND UP0, UPT, UR40, 0x1, UPT ;  /* 0x000000012800788c */ /* 0x020fcc000bf06270 */
[----:B------:R-:W-:-:S13]  /*7060*/  PLOP3.LUT P0, PT, PT, PT, UP0, 0x80, 0x8 ;  /* 0x000000000008781c */ /* 0x000fda0003f0f008 */
[----:B------:R-:W-:Y:S05]  /*7070*/  @!P0 EXIT ;  /* 0x000000000000894d */ /* 0x000fea0003800000 */
        /* <DEDUP_REMOVED lines=18> */
[----:B------:R-:W-:-:S02]  /*71a0*/  ULOP3.LUT UR42, UR7, 0x7ffffff8, URZ, 0xc0, !UPT ;  /* 0x7ffffff8072a7892 */ /* 0x000fc4000f8ec0ff */
[----:B------:R-:W-:Y:S01]  /*71b0*/  UIADD3 UR40, UPT, UPT, UR40, UR7, URZ ;  /* 0x0000000728287290 */ /* 0x000fe2000fffe0ff */
[----:B------:R-:W1:Y:S01]  /*71c0*/  LDCU UR48, c[0x0][0x3b0] ;  /* 0x00007600ff3077ac */ /* 0x000e620008000800 */
[----:B------:R-:W-:Y:S02]  /*71d0*/  ULOP3.LUT UR49, UR4, 0x7, URZ, 0xc0, !UPT ;  /* 0x0000000704317892 */ /* 0x000fe4000f8ec0ff */
[----:B------:R-:W-:-:S12]  /*71e0*/  ULOP3.LUT UR41, UR41, 0x3, URZ, 0xc0, !UPT ;  /* 0x0000000329297892 */ /* 0x000fd8000f8ec0ff */
.L_x_122:
[----:B----4-:R-:W-:Y:S01]  /*71f0*/  MOV R0, 0x0 ;  /* 0x0000000000007802 */ /* 0x010fe20000000f00 */
[----:B---3--:R-:W-:Y:S01]  /*7200*/  IMAD.U32 R4, RZ, RZ, UR36 ;  /* 0x00000024ff047e24 */ /* 0x008fe2000f8e00ff */
[----:B0---4-:R-:W-:Y:S01]  /*7210*/  MOV R9, UR37 ;  /* 0x0000002500097c02 */ /* 0x011fe20008000f00 */
[----:B--2---:R-:W-:Y:S01]  /*7220*/  IMAD.U32 R8, RZ, RZ, UR36 ;  /* 0x00000024ff087e24 */ /* 0x004fe2000f8e00ff */
[----:B-1----:R0:W2:Y:S01]  /*7230*/  LDC.64 R6, c[0x4][R0] ;  /* 0x0100000000067b82 */ /* 0x0020a20000000a00 */
[----:B------:R-:W-:Y:S02]  /*7240*/  MOV R5, UR37 ;  /* 0x0000002500057c02 */ /* 0x000fe40008000f00 */
[----:B------:R-:W-:-:S07]  /*7250*/  IMAD.MOV.U32 R5, RZ, RZ, R9 ;  /* 0x000000ffff057224 */ /* 0x000fce00078e0009 */
[----:B------:R-:W-:-:S07]  /*7260*/  LEPC R20, `(.L_x_96) ;  /* 0x000000001014794e */ /* 0x000fce0000000000 */
[----:B0123--:R-:W-:Y:S05]  /*7270*/  CALL.ABS.NOINC R6 ;  /* 0x0000000006007343 */ /* 0x00ffea0003c00000 */
.L_x_96:
        /* <DEDUP_REMOVED lines=9> */
[----:B------:R-:W-:Y:S01]  /*7310*/  MOV R16, R4 ;  /* 0x0000000400107202 */ /* 0x000fe20000000f00 */
[----:B------:R-:W-:Y:S02]  /*7320*/  IMAD.MOV.U32 R17, RZ, RZ, R5 ;  /* 0x000000ffff117224 */ /* 0x000fe400078e0005 */
[----:B------:R-:W-:Y:S05]  /*7330*/  @!P6 BRA `(.L_x_98) ;  /* 0x000000040090e947 */ /* 0x000fea0003800000 */
[----:B------:R-:W-:Y:S01]  /*7340*/  MOV R0, UR45 ;  /* 0x0000002d00007c02 */ /* 0x000fe20008000f00 */
[----:B------:R-:W-:-:S03]  /*7350*/  IMAD.MOV.U32 R3, RZ, RZ, 0x1 ;  /* 0x00000001ff037424 */ /* 0x000fc600078e00ff */
[----:B------:R-:W-:-:S13]  /*7360*/  ISETP.GE.U32.AND P0, PT, R0, 0xf, PT ;  /* 0x0000000f0000780c */ /* 0x000fda0003f06070 */
[----:B------:R-:W-:Y:S05]  /*7370*/  @!P0 BRA `(.L_x_99) ;  /* 0x0000000000ac8947 */ /* 0x000fea0003800000 */
[----:B------:R-:W-:Y:S01]  /*7380*/  HFMA2 R3, -RZ, RZ, 0, 5.9604644775390625e-08 ;  /* 0x00000001ff037431 */ /* 0x000fe200000001ff */
[----:B------:R-:W-:Y:S06]  /*7390*/  BSSY.RECONVERGENT B1, `(.L_x_99) ;  /* 0x0000029000017945 */ /* 0x000fec0003800200 */
.L_x_100:
        /* <DEDUP_REMOVED lines=41> */
.L_x_99:
        /* <DEDUP_REMOVED lines=25> */
.L_x_101:
        /* <DEDUP_REMOVED lines=15> */
.L_x_102:
        /* <DEDUP_REMOVED lines=13> */
.L_x_98:
[----:B------:R-:W-:Y:S05]  /*7980*/  BSYNC.RECONVERGENT B0 ;  /* 0x0000000000007941 */ /* 0x000fea0003800200 */
.L_x_97:
[----:B---3--:R-:W3:Y:S01]  /*7990*/  LDC R25, c[0x0][0x3b0] ;  /* 0x0000ec00ff197b82 */ /* 0x008ee20000000800 */
[----:B0-----:R-:W-:Y:S01]  /*79a0*/  MOV R6, 0x0 ;  /* 0x0000000000067802 */ /* 0x001fe20000000f00 */
[----:B-12-4-:R-:W-:-:S04]  /*79b0*/  IMAD.U32 R4, RZ, RZ, UR47 ;  /* 0x0000002fff047e24 */ /* 0x016fc8000f8e00ff */
[----:B------:R-:W-:Y:S02]  /*79c0*/  IMAD.WIDE.U32 R4, R4, 0x4, RZ ;  /* 0x0000000404047825 */ /* 0x000fe400078e00ff */
[----:B------:R-:W0:Y:S01]  /*79d0*/  LDC.64 R6, c[0x4][R6] ;  /* 0x0100000006067b82 */ /* 0x000e220000000a00 */
[----:B---3--:R-:W-:-:S04]  /*79e0*/  ISETP.GE.AND P0, PT, R25, 0x1, PT ;  /* 0x000000011900780c */ /* 0x008fc80003f06270 */
[----:B------:R-:W-:-:S09]  /*79f0*/  P2R R0, PR, RZ, 0x1 ;  /* 0x00000001ff007803 */ /* 0x000fd20000000000 */
[----:B------:R-:W-:-:S07]  /*7a00*/  LEPC R20, `(.L_x_103) ;  /* 0x000000001014794e */ /* 0x000fce0000000000 */
[----:B0----5:R-:W-:Y:S05]  /*7a10*/  CALL.ABS.NOINC R6 ;  /* 0x0000000006007343 */ /* 0x021fea0003c00000 */
.L_x_103:
        /* <DEDUP_REMOVED lines=9> */
.L_x_111:
        /* <DEDUP_REMOVED lines=16> */
.L_x_107:
        /* <DEDUP_REMOVED lines=24> */
.L_x_106:
[----:B------:R-:W-:-:S07]  /*7d30*/  MOV R9, UR42 ;  /* 0x0000002a00097c02 */ /* 0x000fce0008000f00 */
.L_x_105:
        /* <DEDUP_REMOVED lines=24> */
.L_x_109:
        /* <DEDUP_REMOVED lines=19> */
.L_x_110:
        /* <DEDUP_REMOVED lines=10> */
.L_x_108:
[----:B------:R-:W-:Y:S05]  /*8090*/  @!P0 BRA `(.L_x_111) ;  /* 0xfffffff800848947 */ /* 0x000fea000383ffff */
[----:B------:R-:W-:Y:S05]  /*80a0*/  BSYNC.RECONVERGENT B0 ;  /* 0x0000000000007941 */ /* 0x000fea0003800200 */
.L_x_104:
[----:B------:R-:W2:Y:S01]  /*80b0*/  LDCU UR4, c[0x0][0x3b0] ;  /* 0x00007600ff0477ac */ /* 0x000ea20008000800 */
[----:B01----:R-:W-:Y:S01]  /*80c0*/  IMAD.MOV.U32 R5, RZ, RZ, RZ ;  /* 0x000000ffff057224 */ /* 0x003fe200078e00ff */
[----:B--2---:R-:W-:-:S09]  /*80d0*/  UISETP.NE.AND UP0, UPT, UR4, URZ, UPT ;  /* 0x000000ff0400728c */ /* 0x004fd2000bf05270 */
[----:B------:R-:W-:Y:S05]  /*80e0*/  BRA.U !UP0, `(.L_x_112) ;  /* 0x0000000508d47547 */ /* 0x000fea000b800000 */
[----:B------:R-:W-:Y:S02]  /*80f0*/  MOV R0, UR47 ;  /* 0x0000002f00007c02 */ /* 0x000fe40008000f00 */
[----:B------:R-:W-:Y:S02]  /*8100*/  CS2R R4, SRZ ;  /* 0x0000000000047805 */ /* 0x000fe4000001ff00 */
[----:B------:R-:W-:-:S13]  /*8110*/  ISETP.GE.U32.AND P0, PT, R0, 0x10, PT ;  /* 0x000000100000780c */ /* 0x000fda0003f06070 */
[----:B------:R-:W-:Y:S05]  /*8120*/  @!P0 BRA `(.L_x_113) ;  /* 0x0000000000d48947 */ /* 0x000fea0003800000 */
[----:B------:R-:W-:Y:S01]  /*8130*/  BSSY.RECONVERGENT B0, `(.L_x_113) ;  /* 0x0000034000007945 */ /* 0x000fe20003800200 */
[----:B------:R-:W-:Y:S01]  /*8140*/  IMAD.MOV.U32 R5, RZ, RZ, RZ ;  /* 0x000000ffff057224 */ /* 0x000fe200078e00ff */
[----:B------:R-:W-:-:S07]  /*8150*/  MOV R0, RZ ;  /* 0x000000ff00007202 */ /* 0x000fce0000000f00 */
.L_x_114:
[----:B------:R-:W-:-:S04]  /*8160*/  IMAD.WIDE.U32 R30, R0, 0x4, RZ ;  /* 0x00000004001e7825 */ /* 0x000fc800078e00ff */
[----:B------:R-:W0:Y:S01]  /*8170*/  LDC.64 R8, c[0x3][R30] ;  /* 0x00c000001e087b82 */ /* 0x000e220000000a00 */
[----:B------:R-:W-:-:S05]  /*8180*/  IADD3 R34, P0, PT, R32, R30, RZ ;  /* 0x0000001e20227210 */ /* 0x000fca0007f1e0ff */
[----:B------:R-:W-:Y:S02]  /*8190*/  IMAD.X R35, R33, 0x1, R31, P0 ;  /* 0x0000000121237824 */ /* 0x000fe400000e061f */
[----:B------:R-:W1:Y:S03]  /*81a0*/  LDC.64 R6, c[0x3][R30+0x8] ;  /* 0x00c002001e067b82 */ /* 0x000e660000000a00 */
[----:B------:R-:W0:Y:S04]  /*81b0*/  LD.E R12, desc[UR38][R34.64] ;  /* 0x00000026220c7980 */ /* 0x000e28000c101900 */
[----:B------:R-:W2:Y:S04]  /*81c0*/  LD.E R14, desc[UR38][R34.64+0x4] ;  /* 0x00000426220e7980 */ /* 0x000ea8000c101900 */
[----:B------:R-:W1:Y:S04]  /*81d0*/  LD.E R21, desc[UR38][R34.64+0x8] ;  /* 0x0000082622157980 */ /* 0x000e68000c101900 */
[----:B------:R-:W3:Y:S04]  /*81e0*/  LD.E R10, desc[UR38][R34.64+0xc] ;  /* 0x00000c26220a7980 */ /* 0x000ee8000c101900 */
[----:B------:R-:W4:Y:S04]  /*81f0*/  LD.E R11, desc[UR38][R34.64+0x10] ;  /* 0x00001026220b7980 */ /* 0x000f28000c101900 */
[----:B------:R-:W5:Y:S04]  /*8200*/  LD.E R4, desc[UR38][R34.64+0x14] ;  /* 0x0000142622047980 */ /* 0x000f68000c101900 */
[----:B------:R-:W5:Y:S04]  /*8210*/  LD.E R15, desc[UR38][R34.64+0x18] ;  /* 0x00001826220f7980 */ /* 0x000f68000c101900 */
[----:B------:R-:W5:Y:S04]  /*8220*/  LD.E R13, desc[UR38][R34.64+0x20] ;  /* 0x00002026220d7980 */ /* 0x000f68000c101900 */
[----:B------:R-:W5:Y:S04]  /*8230*/  LD.E R20, desc[UR38][R34.64+0x2c] ;  /* 0x00002c2622147980 */ /* 0x000f68000c101900 */
[----:B------:R-:W5:Y:S04]  /*8240*/  LD.E R26, desc[UR38][R34.64+0x34] ;  /* 0x00003426221a7980 */ /* 0x000f68000c101900 */
[----:B------:R-:W5:Y:S01]  /*8250*/  LD.E R28, desc[UR38][R34.64+0x3c] ;  /* 0x00003c26221c7980 */ /* 0x000f62000c101900 */
[----:B0-----:R-:W-:-:S03]  /*8260*/  FFMA R8, R8, R12, R5 ;  /* 0x0000000c08087223 */ /* 0x001fc60000000005 */
[----:B------:R-:W5:Y:S01]  /*8270*/  LD.E R12, desc[UR38][R34.64+0x1c] ;  /* 0x00001c26220c7980 */ /* 0x000f62000c101900 */
[----:B--2---:R-:W-:Y:S02]  /*8280*/  FFMA R5, R9, R14, R8 ;  /* 0x0000000e09057223 */ /* 0x004fe40000000008 */
[----:B------:R-:W4:Y:S02]  /*8290*/  LDC.64 R8, c[0x3][R30+0x10] ;  /* 0x00c004001e087b82 */ /* 0x000f240000000a00 */
[----:B-1----:R-:W-:Y:S02]  /*82a0*/  FFMA R14, R6, R21, R5 ;  /* 0x00000015060e7223 */ /* 0x002fe40000000005 */
[----:B------:R-:W2:Y:S04]  /*82b0*/  LD.E R6, desc[UR38][R34.64+0x24] ;  /* 0x0000242622067980 */ /* 0x000ea8000c101900 */
[----:B------:R-:W2:Y:S01]  /*82c0*/  LD.E R5, desc[UR38][R34.64+0x28] ;  /* 0x0000282622057980 */ /* 0x000ea2000c101900 */
[----:B---3--:R-:W-:-:S03]  /*82d0*/  FFMA R21, R7, R10, R14 ;  /* 0x0000000a07157223 */ /* 0x008fc6000000000e */
[----:B------:R-:W3:Y:S01]  /*82e0*/  LD.E R7, desc[UR38][R34.64+0x30] ;  /* 0x0000302622077980 */ /* 0x000ee2000c101900 */
[----:B----4-:R-:W-:-:S03]  /*82f0*/  FFMA R8, R8, R11, R21 ;  /* 0x0000000b08087223 */ /* 0x010fc60000000015 */
[----:B------:R-:W4:Y:S01]  /*8300*/  LD.E R21, desc[UR38][R34.64+0x38] ;  /* 0x0000382622157980 */ /* 0x000f22000c101900 */
[----:B------:R-:W0:Y:S01]  /*8310*/  LDC.64 R10, c[0x3][R30+0x18] ;  /* 0x00c006001e0a7b82 */ /* 0x000e220000000a00 */
[----:B-----5:R-:W-:-:S04]  /*8320*/  FFMA R9, R9, R4, R8 ;  /* 0x0000000409097223 */ /* 0x020fc80000000008 */
[----:B0-----:R-:W-:-:S03]  /*8330*/  FFMA R10, R10, R15, R9 ;  /* 0x0000000f0a0a7223 */ /* 0x001fc60000000009 */
[----:B------:R-:W0:Y:S01]  /*8340*/  LDC.64 R8, c[0x3][R30+0x20] ;  /* 0x00c008001e087b82 */ /* 0x000e220000000a00 */
[----:B------:R-:W-:Y:S01]  /*8350*/  MOV R4, UR47 ;  /* 0x0000002f00047c02 */ /* 0x000fe20008000f00 */
[----:B------:R-:W-:-:S03]  /*8360*/  VIADD R0, R0, 0x10 ;  /* 0x0000001000007836 */ /* 0x000fc60000000000 */
[----:B------:R-:W-:-:S04]  /*8370*/  VIMNMX.U32 R4, PT, PT, R4, 0x1, !PT ;  /* 0x0000000104047848 */ /* 0x000fc80007fe0000 */
[----:B------:R-:W-:-:S04]  /*8380*/  LOP3.LUT R4, R4, 0xfffffff0, RZ, 0xc0, !PT ;  /* 0xfffffff004047812 */ /* 0x000fc800078ec0ff */
[----:B------:R-:W-:Y:S01]  /*8390*/  ISETP.NE.AND P0, PT, R0, R4, PT ;  /* 0x000000040000720c */ /* 0x000fe20003f05270 */
[----:B------:R-:W-:Y:S02]  /*83a0*/  FFMA R15, R11, R12, R10 ;  /* 0x0000000c0b0f7223 */ /* 0x000fe4000000000a */
[----:B------:R-:W1:Y:S02]  /*83b0*/  LDC.64 R10, c[0x3][R30+0x28] ;  /* 0x00c00a001e0a7b82 */ /* 0x000e640000000a00 */
[----:B0-----:R-:W-:-:S06]  /*83c0*/  FFMA R8, R8, R13, R15 ;  /* 0x0000000d08087223 */ /* 0x001fcc000000000f */
[----:B------:R-:W3:Y:S08]  /*83d0*/  LDC.64 R12, c[0x3][R30+0x30] ;  /* 0x00c00c001e0c7b82 */ /* 0x000ef00000000a00 */
[----:B------:R-:W4:Y:S01]  /*83e0*/  LDC.64 R14, c[0x3][R30+0x38] ;  /* 0x00c00e001e0e7b82 */ /* 0x000f220000000a00 */
[----:B--2---:R-:W-:-:S04]  /*83f0*/  FFMA R9, R9, R6, R8 ;  /* 0x0000000609097223 */ /* 0x004fc80000000008 */
[----:B-1----:R-:W-:-:S04]  /*8400*/  FFMA R10, R10, R5, R9 ;  /* 0x000000050a0a7223 */ /* 0x002fc80000000009 */
[----:B------:R-:W-:-:S04]  /*8410*/  FFMA R11, R11, R20, R10 ;  /* 0x000000140b0b7223 */ /* 0x000fc8000000000a */
[----:B---3--:R-:W-:-:S04]  /*8420*/  FFMA R12, R12, R7, R11 ;  /* 0x000000070c0c7223 */ /* 0x008fc8000000000b */
[----:B------:R-:W-:-:S04]  /*8430*/  FFMA R13, R13, R26, R12 ;  /* 0x0000001a0d0d7223 */ /* 0x000fc8000000000c */
[----:B----4-:R-:W-:-:S04]  /*8440*/  FFMA R14, R14, R21, R13 ;  /* 0x000000150e0e7223 */ /* 0x010fc8000000000d */
[----:B------:R-:W-:Y:S01]  /*8450*/  FFMA R5, R15, R28, R14 ;  /* 0x0000001c0f057223 */ /* 0x000fe2000000000e */
[----:B------:R-:W-:Y:S06]  /*8460*/  @P0 BRA `(.L_x_114) ;  /* 0xfffffffc003c0947 */ /* 0x000fec000383ffff */
[----:B------:R-:W-:Y:S05]  /*8470*/  BSYNC.RECONVERGENT B0 ;  /* 0x0000000000007941 */ /* 0x000fea0003800200 */
.L_x_113:
[----:B------:R-:W-:-:S04]  /*8480*/  MOV R0, UR47 ;  /* 0x0000002f00007c02 */ /* 0x000fc80008000f00 */
[----:B------:R-:W-:-:S04]  /*8490*/  VIMNMX.U32 R0, PT, PT, R0, 0x1, !PT ;  /* 0x0000000100007848 */ /* 0x000fc80007fe0000 */
[----:B------:R-:W-:-:S04]  /*84a0*/  LOP3.LUT R6, R0, 0xd, RZ, 0xc0, !PT ;  /* 0x0000000d00067812 */ /* 0x000fc800078ec0ff */
        /* <DEDUP_REMOVED lines=30> */
.L_x_115:
        /* <DEDUP_REMOVED lines=27> */
.L_x_112:
[----:B------:R-:W0:Y:S01]  /*8840*/  LDCU UR4, c[0x0][0x3a4] ;  /* 0x00007480ff0477ac */ /* 0x000e220008000800 */
[----:B------:R-:W1:Y:S01]  /*8850*/  LDC.64 R6, c[0x0][0x388] ;  /* 0x0000e200ff067b82 */ /* 0x000e620000000a00 */
[----:B------:R-:W-:Y:S01]  /*8860*/  IADD3 R0, PT, PT, R2, R3, RZ ;  /* 0x0000000302007210 */ /* 0x000fe20007ffe0ff */
[----:B------:R-:W2:Y:S01]  /*8870*/  S2R R9, SR_TID.X ;  /* 0x0000000000097919 */ /* 0x000ea20000002100 */
[----:B------:R-:W-:-:S03]  /*8880*/  ISETP.NE.AND P0, PT, R23, RZ, PT ;  /* 0x000000ff1700720c */ /* 0x000fc60003f05270 */
[----:B0-----:R-:W-:Y:S01]  /*8890*/  IMAD R3, R0, UR4, R19 ;  /* 0x0000000400037c24 */ /* 0x001fe2000f8e0213 */
[----:B------:R-:W-:Y:S05]  /*88a0*/  WARPSYNC.ALL ;  /* 0x0000000000007948 */ /* 0x000fea0003800000 */
[----:B------:R-:W0:Y:S01]  /*88b0*/  S2UR UR5, SR_CgaCtaId ;  /* 0x00000000000579c3 */ /* 0x000e220000008800 */
[----:B-1----:R-:W-:Y:S01]  /*88c0*/  IMAD.WIDE R6, R3, 0x4, R6 ;  /* 0x0000000403067825 */ /* 0x002fe200078e0206 */
[----:B------:R-:W-:Y:S01]  /*88d0*/  UMOV UR4, 0x400 ;  /* 0x0000040000047882 */ /* 0x000fe20000000000 */
[----:B------:R-:W-:Y:S03]  /*88e0*/  BSSY.RECONVERGENT B0, `(.L_x_116) ;  /* 0x000006d000007945 */ /* 0x000fe60003800200 */
[----:B------:R1:W-:Y:S02]  /*88f0*/  STG.E desc[UR38][R6.64], R5 ;  /* 0x0000000506007986 */ /* 0x0003e4000c101926 */
[----:B------:R-:W2:Y:S01]  /*8900*/  LDC R0, c[0x0][0x3ac] ;  /* 0x0000eb00ff007b82 */ /* 0x000ea20000000800 */
[----:B0-----:R-:W-:Y:S01]  /*8910*/  ULEA UR4, UR5, UR4, 0x18 ;  /* 0x0000000405047291 */ /* 0x001fe2000f8ec0ff */
[----:B--2---:R-:W-:-:S05]  /*8920*/  IMAD R0, R0, UR48, R9 ;  /* 0x0000003000007c24 */ /* 0x004fca000f8e0209 */
[----:B------:R-:W-:Y:S01]  /*8930*/  LEA R3, R0, UR4, 0x2 ;  /* 0x0000000400037c11 */ /* 0x000fe2000f8e10ff */
[----:B------:R-:W-:Y:S06]  /*8940*/  BAR.SYNC.DEFER_BLOCKING 0x0 ;  /* 0x0000000000007b1d */ /* 0x000fec0000010000 */
[----:B------:R1:W-:Y:S01]  /*8950*/  STS [R3], R24 ;  /* 0x0000001803007388 */ /* 0x0003e20000000800 */
[----:B------:R-:W-:Y:S05]  /*8960*/  @!P0 BRA `(.L_x_117) ;  /* 0x0000000400908947 */ /* 0x000fea0003800000 */
[----:B------:R-:W-:-:S05]  /*8970*/  IMAD.U32 R0, RZ, RZ, UR45 ;  /* 0x0000002dff007e24 */ /* 0x000fca000f8e00ff */
[----:B------:R-:W-:Y:S01]  /*8980*/  ISETP.GE.U32.AND P0, PT, R0, 0xf, PT ;  /* 0x0000000f0000780c */ /* 0x000fe20003f06070 */
[----:B------:R-:W-:-:S12]  /*8990*/  HFMA2 R0, -RZ, RZ, 0, 5.9604644775390625e-08 ;  /* 0x00000001ff007431 */ /* 0x000fd800000001ff */
[----:B------:R-:W-:Y:S05]  /*89a0*/  @!P0 BRA `(.L_x_118) ;  /* 0x0000000000ac8947 */ /* 0x000fea0003800000 */
[----:B------:R-:W-:-:S05]  /*89b0*/  UMOV UR4, 0x1 ;  /* 0x0000000100047882 */ /* 0x000fca0000000000 */
.L_x_119:
[----:B-1----:R-:W-:-:S04]  /*89c0*/  IMAD.U32 R5, RZ, RZ, UR4 ;  /* 0x00000004ff057e24 */ /* 0x002fc8000f8e00ff */
[----:B------:R-:W-:-:S05]  /*89d0*/  IMAD.WIDE.U32 R4, R5, 0x4, R16 ;  /* 0x0000000405047825 */ /* 0x000fca00078e0010 */
[----:B----4-:R-:W2:Y:S01]  /*89e0*/  LD.E R0, desc[UR38][R4.64] ;  /* 0x0000002604007980 */ /* 0x010ea2000c101900 */
[----:B------:R-:W-:-:S05]  /*89f0*/  MOV R6, UR4 ;  /* 0x0000000400067c02 */ /* 0x000fca0008000f00 */
        /* <DEDUP_REMOVED lines=37> */
[----:B----4-:R-:W-:-:S07]  /*8c50*/  MOV R0, UR4 ;  /* 0x0000000400007c02 */ /* 0x010fce0008000f00 */
.L_x_118:
[----:B------:R-:W-:-:S05]  /*8c60*/  IMAD.U32 R4, RZ, RZ, UR46 ;  /* 0x0000002eff047e24 */ /* 0x000fca000f8e00ff */
[----:B------:R-:W-:-:S13]  /*8c70*/  LOP3.LUT P0, RZ, R4, 0xf, RZ, 0xc0, !PT ;  /* 0x0000000f04ff7812 */ /* 0x000fda000780c0ff */
[----:B------:R-:W-:Y:S05]  /*8c80*/  @!P0 BRA `(.L_x_117) ;  /* 0x0000000000c88947 */ /* 0x000fea0003800000 */
[----:B------:R-:W-:Y:S01]  /*8c90*/  ISETP.GE.U32.AND P0, PT, R18, 0x7, PT ;  /* 0x000000071200780c */ /* 0x000fe20003f06070 */
[----:B------:R-:W-:-:S12]  /*8ca0*/  UISETP.NE.AND UP0, UPT, UR49, URZ, UPT ;  /* 0x000000ff3100728c */ /* 0x000fd8000bf05270 */
[----:B------:R-:W-:Y:S05]  /*8cb0*/  @!P0 BRA `(.L_x_120) ;  /* 0x00000000004c8947 */ /* 0x000fea0003800000 */
[----:B-1----:R-:W-:-:S05]  /*8cc0*/  IMAD.WIDE.U32 R4, R0, 0x4, R16 ;  /* 0x0000000400047825 */ /* 0x002fca00078e0010 */
[----:B------:R-:W2:Y:S01]  /*8cd0*/  LD.E R6, desc[UR38][R4.64] ;  /* 0x0000002604067980 */ /* 0x000ea2000c101900 */
        /* <DEDUP_REMOVED lines=17> */
.L_x_120:
[----:B------:R-:W-:Y:S05]  /*8df0*/  BRA.U !UP0, `(.L_x_117) ;  /* 0x00000001086c7547 */ /* 0x000fea000b800000 */
[----:B------:R-:W-:Y:S01]  /*8e00*/  ISETP.GE.U32.AND P0, PT, R22, 0x3, PT ;  /* 0x000000031600780c */ /* 0x000fe20003f06070 */
[----:B------:R-:W-:-:S12]  /*8e10*/  UISETP.NE.AND UP0, UPT, UR41, URZ, UPT ;  /* 0x000000ff2900728c */ /* 0x000fd8000bf05270 */
[----:B------:R-:W-:Y:S05]  /*8e20*/  @!P0 BRA `(.L_x_121) ;  /* 0x00000000002c8947 */ /* 0x000fea0003800000 */
[----:B-1----:R-:W-:-:S05]  /*8e30*/  IMAD.WIDE.U32 R4, R0, 0x4, R16 ;  /* 0x0000000400047825 */ /* 0x002fca00078e0010 */
        /* <DEDUP_REMOVED lines=10> */
.L_x_121:
[----:B------:R-:W-:Y:S05]  /*8ee0*/  BRA.U !UP0, `(.L_x_117) ;  /* 0x0000000108307547 */ /* 0x000fea000b800000 */
[----:B------:R-:W-:-:S05]  /*8ef0*/  IMAD.WIDE.U32 R16, R0, 0x4, R16 ;  /* 0x0000000400107825 */ /* 0x000fca00078e0010 */
[----:B------:R-:W3:Y:S01]  /*8f00*/  LD.E R4, desc[UR38][R16.64] ;  /* 0x0000002610047980 */ /* 0x000ee2000c101900 */
[----:B-1----:R-:W-:Y:S01]  /*8f10*/  LEA R3, R0, R3, 0x2 ;  /* 0x0000000300037211 */ /* 0x002fe200078e10ff */
[----:B------:R-:W-:-:S04]  /*8f20*/  UISETP.NE.AND UP0, UPT, UR41, 0x1, UPT ;  /* 0x000000012900788c */ /* 0x000fc8000bf05270 */
[----:B---3--:R3:W-:Y:S05]  /*8f30*/  STS [R3], R4 ;  /* 0x0000000403007388 */ /* 0x0087ea0000000800 */
[----:B------:R-:W-:Y:S05]  /*8f40*/  BRA.U !UP0, `(.L_x_117) ;  /* 0x0000000108187547 */ /* 0x000fea000b800000 */
[----:B------:R-:W4:Y:S01]  /*8f50*/  LD.E R0, desc[UR38][R16.64+0x4] ;  /* 0x0000042610007980 */ /* 0x000f22000c101900 */
[----:B------:R-:W-:-:S03]  /*8f60*/  UISETP.NE.AND UP0, UPT, UR41, 0x2, UPT ;  /* 0x000000022900788c */ /* 0x000fc6000bf05270 */
[----:B----4-:R4:W-:Y:S06]  /*8f70*/  STS [R3+0x4], R0 ;  /* 0x0000040003007388 */ /* 0x0109ec0000000800 */
[----:B------:R-:W-:Y:S05]  /*8f80*/  BRA.U !UP0, `(.L_x_117) ;  /* 0x0000000108087547 */ /* 0x000fea000b800000 */
[----:B------:R-:W5:Y:S04]  /*8f90*/  LD.E R16, desc[UR38][R16.64+0x8] ;  /* 0x0000082610107980 */ /* 0x000f68000c101900 */
[----:B-----5:R1:W-:Y:S02]  /*8fa0*/  STS [R3+0x8], R16 ;  /* 0x0000081003007388 */ /* 0x0203e40000000800 */
.L_x_117:
[----:B------:R-:W-:Y:S05]  /*8fb0*/  BSYNC.RECONVERGENT B0 ;  /* 0x0000000000007941 */ /* 0x000fea0003800200 */
.L_x_116:
[----:B------:R-:W-:Y:S01]  /*8fc0*/  BAR.SYNC.DEFER_BLOCKING 0x0 ;  /* 0x0000000000007b1d */ /* 0x000fe20000010000 */
[----:B------:R-:W-:-:S04]  /*8fd0*/  UIADD3 UR48, UPT, UPT, UR48, 0x1, URZ ;  /* 0x0000000130307890 */ /* 0x000fc8000fffe0ff */
[----:B------:R-:W-:-:S09]  /*8fe0*/  UISETP.GE.AND UP0, UPT, UR48, UR40, UPT ;  /* 0x000000283000728c */ /* 0x000fd2000bf06270 */
[----:B------:R-:W-:Y:S05]  /*8ff0*/  BRA.U !UP0, `(.L_x_122) ;  /* 0xffffffe1087c7547 */ /* 0x000fea000b83ffff */
[----:B------:R-:W-:Y:S05]  /*9000*/  EXIT ;  /* 0x000000000000794d */ /* 0x000fea0003800000 */
.L_x_123:
[----:B------:R-:W-:-:S00]  /*9010*/  BRA `(.L_x_123) ;  /* 0xfffffffc00fc7947 */ /* 0x000fc0000383ffff */
[----:B------:R-:W-:-:S00]  /*9020*/  NOP ;  /* 0x0000000000007918 */ /* 0x000fc00000000000 */
        /* <DEDUP_REMOVED lines=13> */
.L_x_124:


//--------------------- .nv.shared._Z11conv_kernelPKfPfiiiiiiiii --------------------------
	.section	.nv.shared._Z11conv_kernelPKfPfiiiiiiiii,"aw",@nobits
	.sectionflags	@""
	.align	16
	.zero		1024


//--------------------- .nv.shared.reserved.0     --------------------------
	.section	.nv.shared.reserved.0,"aw",@nobits
	.weak		__nv_reservedSMEM_offset_0_alias
	.size		__nv_reservedSMEM_offset_0_alias, 0, 64
	.other		__nv_reservedSMEM_offset_0_alias,@"STO_CUDA_RESERVED_SHARED STV_DEFAULT"
__nv_reservedSMEM_offset_0_alias:
	.zero		0
	.zero		64


//--------------------- .nv.constant0._Z11conv_kernelPKfPfiiiiiiiii --------------------------
	.section	.nv.constant0._Z11conv_kernelPKfPfiiiiiiiii,"a",@progbits
	.sectionflags	@""
	.align	4
.nv.constant0._Z11conv_kernelPKfPfiiiiiiiii:
	.zero		948


//--------------------- SYMBOLS --------------------------

	.type		.nv.reservedSmem.offset0,@object
	.size		.nv.reservedSmem.offset0,0x4
	.type		.nv.reservedSmem.cap,@object
	.size		.nv.reservedSmem.cap,0x4
	.type		malloc,@function
